// auto-generated by cutlass_sweep.epilogue — config: {"arch": "sm_100", "cluster_m": 2, "cluster_n": 1, "dtype": "bf16", "fusion": "bias", "tile_k": 64, "tile_m": 128, "tile_n": 64}
#include "cutlass/cutlass.h"
#include "cutlass/gemm/collective/collective_builder.hpp"
#include "cutlass/gemm/device/gemm_universal_adapter.h"
#include "cutlass/gemm/kernel/gemm_universal.hpp"
#include "cutlass/epilogue/collective/collective_builder.hpp"
#include "cutlass/epilogue/fusion/operations.hpp"
#include "cutlass/epilogue/thread/activation.h"

using Elem = cutlass::bfloat16_t;
using Acc  = float;
using TileShape    = cute::Shape<cute::_128, cute::_64, cute::_64>;
using ClusterShape = cute::Shape<cute::_2, cute::_1, cute::_1>;
using FusionOp     = cutlass::epilogue::fusion::LinCombPerRowBias<Elem, Acc>;

using CollectiveEpilogue = typename cutlass::epilogue::collective::CollectiveBuilder<
    cutlass::arch::Sm100, cutlass::arch::OpClassTensorOp,
    TileShape, ClusterShape,
    cutlass::epilogue::collective::EpilogueTileAuto,
    Acc, Acc,
    Elem, cutlass::layout::RowMajor, 128 / cutlass::sizeof_bits<Elem>::value,
    Elem, cutlass::layout::RowMajor, 128 / cutlass::sizeof_bits<Elem>::value,
    cutlass::epilogue::collective::EpilogueScheduleAuto,
    FusionOp
  >::CollectiveOp;

using CollectiveMainloop = typename cutlass::gemm::collective::CollectiveBuilder<
    cutlass::arch::Sm100, cutlass::arch::OpClassTensorOp,
    Elem, cutlass::layout::RowMajor, 128 / cutlass::sizeof_bits<Elem>::value,
    Elem, cutlass::layout::ColumnMajor, 128 / cutlass::sizeof_bits<Elem>::value,
    Acc,
    TileShape, ClusterShape,
    cutlass::gemm::collective::StageCountAutoCarveout<
        static_cast<int>(sizeof(typename CollectiveEpilogue::SharedStorage))>,
    cutlass::gemm::collective::KernelScheduleAuto
  >::CollectiveOp;

using GemmKernel = cutlass::gemm::kernel::GemmUniversal<
    cute::Shape<int,int,int,int>, CollectiveMainloop, CollectiveEpilogue>;
using Gemm = cutlass::gemm::device::GemmUniversalAdapter<GemmKernel>;

auto* _anchor = &cutlass::device_kernel<GemmKernel>;


// ===== COMPILED SASS (sm_100a) =====

	.target	sm_100a

	.elftype	@"ET_EXEC"


//--------------------- .note.nv.tkinfo           --------------------------
	.section	.note.nv.tkinfo,"",@"SHT_NOTE"
	.sectionflags	@"SHF_NOTE_NV_TKINFO"
	.tkinfo
        /*0018*/ 	.word	0x00000002
        /*0030*/ 	.string	""
        /*0030*/ 	.string	"ptxas"
        /*0030*/ 	.string	"Cuda compilation tools, release 13.0, V13.0.88"
        /*0030*/ 	.string	"Build cuda_13.0.r13.0/compiler.36424714_0"
        /*0030*/ 	.string	"-arch sm_100a -m 64 "



//--------------------- .note.nv.cuinfo           --------------------------
	.section	.note.nv.cuinfo,"",@"SHT_NOTE"
	.sectionflags	@"SHF_NOTE_NV_CUINFO"
        /*0018*/ 	.short	0x0002
        /*001a*/ 	.short	0x0064
        /*001c*/ 	.short	0x0082
	.zero		2


//--------------------- .nv.info                  --------------------------
	.section	.nv.info,"",@"SHT_CUDA_INFO"
	.align	4


	//----- nvinfo : EIATTR_REGCOUNT
	.align		4
        /*0000*/ 	.byte	0x04, 0x2f
        /*0002*/ 	.short	(.L_19 - .L_18)
	.align		4
.L_18:
        /*0004*/ 	.word	index@(_ZN7cutlass13device_kernelINS_4gemm6kernel13GemmUniversalIN4cute5tupleIJiiiiEEENS1_10collective13CollectiveMmaINS1_35MainloopSm100TmaUmmaWarpSpecializedILi17ELi2ELi4ENS5_IJNS4_1CILi2EEENSA_ILi1EEESC_EEEEENS5_IJNSA_ILi128EEENSA_ILi64EEESG_EEENS_10bfloat16_tENS5_IJlSC_lEEESI_SJ_NS4_8TiledMMAINS4_8MMA_AtomIJNS4_26SM100_MMA_F16BF16_2x1SM_SSISI_SI_fLi128ELi64ELNS4_4UMMA5MajorE0ELSO_0ELNSN_7ScaleInE0ELSP_0EEEEEENS4_6LayoutINS5_IJSC_SC_SC_EEENS5_IJNSA_ILi0EEESU_SU_EEEEENS5_IJNS4_10UnderscoreESX_SX_EEEEENS4_18SM100_TMA_2SM_LOADENS4_14ComposedLayoutINS4_7SwizzleILi3ELi4ELi3EEENS4_18smem_ptr_flag_bitsILi16EEENSS_INS5_IJNSA_ILi8EEESG_EEENS5_IJSG_SC_EEEEEEEvNS4_8identityES10_S1A_vS1B_EENS_8epilogue10collective18CollectiveEpilogueINS1D_23Sm100TmaWarpSpecializedILi3ELi2ELi16ELb1ELb0EEEJNS5_IJSG_SG_SG_EEENS5_IJNSS_ISG_SC_EENSS_INS5_IJNSA_ILi16EEESB_EEENS5_IJSC_NSA_ILi32EEEEEEEEEEESI_SJ_SI_SJ_NS1D_6fusion15FusionCallbacksIS1H_NS1Q_17LinCombPerRowBiasISI_fSI_SI_fLi8ELNS_15FloatRoundStyleE2EEES1I_S1P_JEEENS4_5SM1004TMEM4LOAD26SM100_TMEM_LOAD_32dp32b16xENS4_13SM90_TMA_LOADENS11_INS12_ILi1ELi4ELi3EEES15_NSS_INS5_IJS16_S1K_EEENS5_IJS1K_SC_EEEEEEENS4_39AutoVectorizingCopyWithAssumedAlignmentILi128EEENS4_14SM90_TMA_STOREES25_S27_S27_EEEvvEEEEvNT_6ParamsE)
        /*0008*/ 	.word	0x00000058


	//----- nvinfo : EIATTR_FRAME_SIZE
	.align		4
.L_19:
        /*000c*/ 	.byte	0x04, 0x11
        /*000e*/ 	.short	(.L_21 - .L_20)
	.align		4
.L_20:
        /*0010*/ 	.word	index@($__internal_2_$__cuda_sm10x_tcgen05_guardrail_trap_unallocated_columns_being_dealloced)
        /*0014*/ 	.word	0x00000000


	//----- nvinfo : EIATTR_FRAME_SIZE
	.align		4
.L_21:
        /*0018*/ 	.byte	0x04, 0x11
        /*001a*/ 	.short	(.L_23 - .L_22)
	.align		4
.L_22:
        /*001c*/ 	.word	index@($__internal_1_$__cuda_sm10x_tcgen05_guardrail_trap_phase_invalid_during_alloc)
        /*0020*/ 	.word	0x00000000


	//----- nvinfo : EIATTR_FRAME_SIZE
	.align		4
.L_23:
        /*0024*/ 	.byte	0x04, 0x11
        /*0026*/ 	.short	(.L_25 - .L_24)
	.align		4
.L_24:
        /*0028*/ 	.word	index@($__internal_0_$__cuda_sm10x_tcgen05_guardrail_trap_col_being_dealloced_not_returned_by_alloc)
        /*002c*/ 	.word	0x00000000


	//----- nvinfo : EIATTR_FRAME_SIZE
	.align		4
.L_25:
        /*0030*/ 	.byte	0x04, 0x11
        /*0032*/ 	.short	(.L_27 - .L_26)
	.align		4
.L_26:
        /*0034*/ 	.word	index@(_ZN7cutlass13device_kernelINS_4gemm6kernel13GemmUniversalIN4cute5tupleIJiiiiEEENS1_10collective13CollectiveMmaINS1_35MainloopSm100TmaUmmaWarpSpecializedILi17ELi2ELi4ENS5_IJNS4_1CILi2EEENSA_ILi1EEESC_EEEEENS5_IJNSA_ILi128EEENSA_ILi64EEESG_EEENS_10bfloat16_tENS5_IJlSC_lEEESI_SJ_NS4_8TiledMMAINS4_8MMA_AtomIJNS4_26SM100_MMA_F16BF16_2x1SM_SSISI_SI_fLi128ELi64ELNS4_4UMMA5MajorE0ELSO_0ELNSN_7ScaleInE0ELSP_0EEEEEENS4_6LayoutINS5_IJSC_SC_SC_EEENS5_IJNSA_ILi0EEESU_SU_EEEEENS5_IJNS4_10UnderscoreESX_SX_EEEEENS4_18SM100_TMA_2SM_LOADENS4_14ComposedLayoutINS4_7SwizzleILi3ELi4ELi3EEENS4_18smem_ptr_flag_bitsILi16EEENSS_INS5_IJNSA_ILi8EEESG_EEENS5_IJSG_SC_EEEEEEEvNS4_8identityES10_S1A_vS1B_EENS_8epilogue10collective18CollectiveEpilogueINS1D_23Sm100TmaWarpSpecializedILi3ELi2ELi16ELb1ELb0EEEJNS5_IJSG_SG_SG_EEENS5_IJNSS_ISG_SC_EENSS_INS5_IJNSA_ILi16EEESB_EEENS5_IJSC_NSA_ILi32EEEEEEEEEEESI_SJ_SI_SJ_NS1D_6fusion15FusionCallbacksIS1H_NS1Q_17LinCombPerRowBiasISI_fSI_SI_fLi8ELNS_15FloatRoundStyleE2EEES1I_S1P_JEEENS4_5SM1004TMEM4LOAD26SM100_TMEM_LOAD_32dp32b16xENS4_13SM90_TMA_LOADENS11_INS12_ILi1ELi4ELi3EEES15_NSS_INS5_IJS16_S1K_EEENS5_IJS1K_SC_EEEEEEENS4_39AutoVectorizingCopyWithAssumedAlignmentILi128EEENS4_14SM90_TMA_STOREES25_S27_S27_EEEvvEEEEvNT_6ParamsE)
        /*0038*/ 	.word	0x00000000


	//----- nvinfo : EIATTR_MIN_STACK_SIZE
	.align		4
.L_27:
        /*003c*/ 	.byte	0x04, 0x12
        /*003e*/ 	.short	(.L_29 - .L_28)
	.align		4
.L_28:
        /*0040*/ 	.word	index@(_ZN7cutlass13device_kernelINS_4gemm6kernel13GemmUniversalIN4cute5tupleIJiiiiEEENS1_10collective13CollectiveMmaINS1_35MainloopSm100TmaUmmaWarpSpecializedILi17ELi2ELi4ENS5_IJNS4_1CILi2EEENSA_ILi1EEESC_EEEEENS5_IJNSA_ILi128EEENSA_ILi64EEESG_EEENS_10bfloat16_tENS5_IJlSC_lEEESI_SJ_NS4_8TiledMMAINS4_8MMA_AtomIJNS4_26SM100_MMA_F16BF16_2x1SM_SSISI_SI_fLi128ELi64ELNS4_4UMMA5MajorE0ELSO_0ELNSN_7ScaleInE0ELSP_0EEEEEENS4_6LayoutINS5_IJSC_SC_SC_EEENS5_IJNSA_ILi0EEESU_SU_EEEEENS5_IJNS4_10UnderscoreESX_SX_EEEEENS4_18SM100_TMA_2SM_LOADENS4_14ComposedLayoutINS4_7SwizzleILi3ELi4ELi3EEENS4_18smem_ptr_flag_bitsILi16EEENSS_INS5_IJNSA_ILi8EEESG_EEENS5_IJSG_SC_EEEEEEEvNS4_8identityES10_S1A_vS1B_EENS_8epilogue10collective18CollectiveEpilogueINS1D_23Sm100TmaWarpSpecializedILi3ELi2ELi16ELb1ELb0EEEJNS5_IJSG_SG_SG_EEENS5_IJNSS_ISG_SC_EENSS_INS5_IJNSA_ILi16EEESB_EEENS5_IJSC_NSA_ILi32EEEEEEEEEEESI_SJ_SI_SJ_NS1D_6fusion15FusionCallbacksIS1H_NS1Q_17LinCombPerRowBiasISI_fSI_SI_fLi8ELNS_15FloatRoundStyleE2EEES1I_S1P_JEEENS4_5SM1004TMEM4LOAD26SM100_TMEM_LOAD_32dp32b16xENS4_13SM90_TMA_LOADENS11_INS12_ILi1ELi4ELi3EEES15_NSS_INS5_IJS16_S1K_EEENS5_IJS1K_SC_EEEEEEENS4_39AutoVectorizingCopyWithAssumedAlignmentILi128EEENS4_14SM90_TMA_STOREES25_S27_S27_EEEvvEEEEvNT_6ParamsE)
        /*0044*/ 	.word	0x00000000
.L_29:


//--------------------- .nv.compat                --------------------------
	.section	.nv.compat,"",@"SHT_CUDA_COMPAT_INFO"
	.align	4
        /*0000*/ 	.byte	0x02, 0x09, 0x01, 0x00, 0x02, 0x02, 0x02, 0x00, 0x02, 0x05, 0x05, 0x00, 0x03, 0x07, 0x01, 0x01
        /*0010*/ 	.byte	0x02, 0x03, 0x01, 0x00, 0x02, 0x06, 0x01, 0x00, 0x04, 0x0b, 0x08, 0x00, 0x09, 0x00, 0x00, 0x00
        /*0020*/ 	.byte	0x00, 0x00, 0x00, 0x00


//--------------------- .nv.info._ZN7cutlass13device_kernelINS_4gemm6kernel13GemmUniversalIN4cute5tupleIJiiiiEEENS1_10collective13CollectiveMmaINS1_35MainloopSm100TmaUmmaWarpSpecializedILi17ELi2ELi4ENS5_IJNS4_1CILi2EEENSA_ILi1EEESC_EEEEENS5_IJNSA_ILi128EEENSA_ILi64EEESG_EEENS_10bfloat16_tENS5_IJlSC_lEEESI_SJ_NS4_8TiledMMAINS4_8MMA_AtomIJNS4_26SM100_MMA_F16BF16_2x1SM_SSISI_SI_fLi128ELi64ELNS4_4UMMA5MajorE0ELSO_0ELNSN_7ScaleInE0ELSP_0EEEEEENS4_6LayoutINS5_IJSC_SC_SC_EEENS5_IJNSA_ILi0EEESU_SU_EEEEENS5_IJNS4_10UnderscoreESX_SX_EEEEENS4_18SM100_TMA_2SM_LOADENS4_14ComposedLayoutINS4_7SwizzleILi3ELi4ELi3EEENS4_18smem_ptr_flag_bitsILi16EEENSS_INS5_IJNSA_ILi8EEESG_EEENS5_IJSG_SC_EEEEEEEvNS4_8identityES10_S1A_vS1B_EENS_8epilogue10collective18CollectiveEpilogueINS1D_23Sm100TmaWarpSpecializedILi3ELi2ELi16ELb1ELb0EEEJNS5_IJSG_SG_SG_EEENS5_IJNSS_ISG_SC_EENSS_INS5_IJNSA_ILi16EEESB_EEENS5_IJSC_NSA_ILi32EEEEEEEEEEESI_SJ_SI_SJ_NS1D_6fusion15FusionCallbacksIS1H_NS1Q_17LinCombPerRowBiasISI_fSI_SI_fLi8ELNS_15FloatRoundStyleE2EEES1I_S1P_JEEENS4_5SM1004TMEM4LOAD26SM100_TMEM_LOAD_32dp32b16xENS4_13SM90_TMA_LOADENS11_INS12_ILi1ELi4ELi3EEES15_NSS_INS5_IJS16_S1K_EEENS5_IJS1K_SC_EEEEEEENS4_39AutoVectorizingCopyWithAssumedAlignmentILi128EEENS4_14SM90_TMA_STOREES25_S27_S27_EEEvvEEEEvNT_6ParamsE --------------------------
	.section	.nv.info._ZN7cutlass13device_kernelINS_4gemm6kernel13GemmUniversalIN4cute5tupleIJiiiiEEENS1_10collective13CollectiveMmaINS1_35MainloopSm100TmaUmmaWarpSpecializedILi17ELi2ELi4ENS5_IJNS4_1CILi2EEENSA_ILi1EEESC_EEEEENS5_IJNSA_ILi128EEENSA_ILi64EEESG_EEENS_10bfloat16_tENS5_IJlSC_lEEESI_SJ_NS4_8TiledMMAINS4_8MMA_AtomIJNS4_26SM100_MMA_F16BF16_2x1SM_SSISI_SI_fLi128ELi64ELNS4_4UMMA5MajorE0ELSO_0ELNSN_7ScaleInE0ELSP_0EEEEEENS4_6LayoutINS5_IJSC_SC_SC_EEENS5_IJNSA_ILi0EEESU_SU_EEEEENS5_IJNS4_10UnderscoreESX_SX_EEEEENS4_18SM100_TMA_2SM_LOADENS4_14ComposedLayoutINS4_7SwizzleILi3ELi4ELi3EEENS4_18smem_ptr_flag_bitsILi16EEENSS_INS5_IJNSA_ILi8EEESG_EEENS5_IJSG_SC_EEEEEEEvNS4_8identityES10_S1A_vS1B_EENS_8epilogue10collective18CollectiveEpilogueINS1D_23Sm100TmaWarpSpecializedILi3ELi2ELi16ELb1ELb0EEEJNS5_IJSG_SG_SG_EEENS5_IJNSS_ISG_SC_EENSS_INS5_IJNSA_ILi16EEESB_EEENS5_IJSC_NSA_ILi32EEEEEEEEEEESI_SJ_SI_SJ_NS1D_6fusion15FusionCallbacksIS1H_NS1Q_17LinCombPerRowBiasISI_fSI_SI_fLi8ELNS_15FloatRoundStyleE2EEES1I_S1P_JEEENS4_5SM1004TMEM4LOAD26SM100_TMEM_LOAD_32dp32b16xENS4_13SM90_TMA_LOADENS11_INS12_ILi1ELi4ELi3EEES15_NSS_INS5_IJS16_S1K_EEENS5_IJS1K_SC_EEEEEEENS4_39AutoVectorizingCopyWithAssumedAlignmentILi128EEENS4_14SM90_TMA_STOREES25_S27_S27_EEEvvEEEEvNT_6ParamsE,"",@"SHT_CUDA_INFO"
	.sectionflags	@""
	.align	4


	//----- nvinfo : EIATTR_CUDA_API_VERSION
	.align		4
        /*0000*/ 	.byte	0x04, 0x37
        /*0002*/ 	.short	(.L_31 - .L_30)
.L_30:
        /*0004*/ 	.word	0x00000082


	//----- nvinfo : EIATTR_KPARAM_INFO
	.align		4
.L_31:
        /*0008*/ 	.byte	0x04, 0x17
        /*000a*/ 	.short	(.L_33 - .L_32)
.L_32:
        /*000c*/ 	.word	0x00000000
        /*0010*/ 	.short	0x0000
        /*0012*/ 	.short	0x0000
        /*0014*/ 	.byte	0x00, 0xf0, 0x01, 0x20


	//----- nvinfo : EIATTR_AT_ENTRY_FRAGMENTS
	.align		4
.L_33:
        /*0018*/ 	.byte	0x04, 0x4f
        /*001a*/ 	.short	(.L_35 - .L_34)


	//   ....[0]....
.L_34:
        /*001c*/ 	.word	0x00000007


	//----- nvinfo : EIATTR_RESERVED_SMEM_USED
	.align		4
.L_35:
        /*0020*/ 	.byte	0x01, 0x41
	.zero		2


	//----- nvinfo : EIATTR_SPARSE_MMA_MASK
	.align		4
        /*0024*/ 	.byte	0x03, 0x50
        /*0026*/ 	.short	0x0000


	//----- nvinfo : EIATTR_TCGEN05_2CTA_USED
	.align		4
        /*0028*/ 	.byte	0x01, 0x52
	.zero		2


	//----- nvinfo : EIATTR_MAXREG_COUNT
	.align		4
        /*002c*/ 	.byte	0x03, 0x1b
        /*002e*/ 	.short	0x00ff


	//----- nvinfo : EIATTR_NUM_BARRIERS
	.align		4
        /*0030*/ 	.byte	0x02, 0x4c
        /*0032*/ 	.byte	0x07
	.zero		1


	//----- nvinfo : EIATTR_EXTERNS
	.align		4
        /*0034*/ 	.byte	0x04, 0x0f
        /*0036*/ 	.short	(.L_37 - .L_36)


	//   ....[0]....
	.align		4
.L_36:
        /*0038*/ 	.word	index@(__assertfail)


	//----- nvinfo : EIATTR_MERCURY_ISA_VERSION
	.align		4
.L_37:
        /*003c*/ 	.byte	0x03, 0x5f
        /*003e*/ 	.short	0x0101


	//----- nvinfo : EIATTR_INT_WARP_WIDE_INSTR_OFFSETS
	.align		4
        /*0040*/ 	.byte	0x04, 0x31
        /*0042*/ 	.short	(.L_39 - .L_38)


	//   ....[0]....
.L_38:
        /*0044*/ 	.word	0x00000eb0


	//   ....[1]....
        /*0048*/ 	.word	0x00000f50


	//   ....[2]....
        /*004c*/ 	.word	0x000022c0


	//   ....[3]....
        /*0050*/ 	.word	0x000048d0


	//   ....[4]....
        /*0054*/ 	.word	0x00004900


	//   ....[5]....
        /*0058*/ 	.word	0x00004950


	//   ....[6]....
        /*005c*/ 	.word	0x00005230


	//   ....[7]....
        /*0060*/ 	.word	0x000052a0


	//   ....[8]....
        /*0064*/ 	.word	0x000053a0


	//   ....[9]....
        /*0068*/ 	.word	0x00005580


	//   ....[10]....
        /*006c*/ 	.word	0x00005630


	//   ....[11]....
        /*0070*/ 	.word	0x00005750


	//   ....[12]....
        /*0074*/ 	.word	0x00006800


	//----- nvinfo : EIATTR_COOP_GROUP_MASK_REGIDS
	.align		4
.L_39:
        /*0078*/ 	.byte	0x04, 0x29
        /*007a*/ 	.short	(.L_41 - .L_40)


	//   ....[0]....
.L_40:
        /*007c*/ 	.word	0xffffffff


	//   ....[1]....
        /*0080*/ 	.word	0xffffffff


	//   ....[2]....
        /*0084*/ 	.word	0xffffffff


	//   ....[3]....
        /*0088*/ 	.word	0xffffffff


	//   ....[4]....
        /*008c*/ 	.word	0xffffffff


	//   ....[5]....
        /*0090*/ 	.word	0xffffffff


	//   ....[6]....
        /*0094*/ 	.word	0xffffffff


	//   ....[7]....
        /*0098*/ 	.word	0xffffffff


	//   ....[8]....
        /*009c*/ 	.word	0xffffffff


	//   ....[9]....
        /*00a0*/ 	.word	0xffffffff


	//   ....[10]....
        /*00a4*/ 	.word	0xffffffff


	//   ....[11]....
        /*00a8*/ 	.word	0xffffffff


	//   ....[12]....
        /*00ac*/ 	.word	0xffffffff


	//   ....[13]....
        /*00b0*/ 	.word	0xffffffff


	//----- nvinfo : EIATTR_COOP_GROUP_INSTR_OFFSETS
	.align		4
.L_41:
        /*00b4*/ 	.byte	0x04, 0x28
        /*00b6*/ 	.short	(.L_43 - .L_42)


	//   ....[0]....
.L_42:
        /*00b8*/ 	.word	0x000000c0


	//   ....[1]....
        /*00bc*/ 	.word	0x000004f0


	//   ....[2]....
        /*00c0*/ 	.word	0x00000840


	//   ....[3]....
        /*00c4*/ 	.word	0x000009b0


	//   ....[4]....
        /*00c8*/ 	.word	0x00000aa0


	//   ....[5]....
        /*00cc*/ 	.word	0x00000c00


	//   ....[6]....
        /*00d0*/ 	.word	0x00000d90


	//   ....[7]....
        /*00d4*/ 	.word	0x00000fd0


	//   ....[8]....
        /*00d8*/ 	.word	0x000021a0


	//   ....[9]....
        /*00dc*/ 	.word	0x000036c0


	//   ....[10]....
        /*00e0*/ 	.word	0x00003b90


	//   ....[11]....
        /*00e4*/ 	.word	0x00003bc0


	//   ....[12]....
        /*00e8*/ 	.word	0x000047e0


	//   ....[13]....
        /*00ec*/ 	.word	0x000049f0


	//----- nvinfo : EIATTR_VRC_CTA_INIT_COUNT
	.align		4
.L_43:
        /*00f0*/ 	.byte	0x02, 0x4a
        /*00f2*/ 	.byte	0x80
	.zero		1


	//----- nvinfo : EIATTR_SYSCALL_OFFSETS
	.align		4
        /*00f4*/ 	.byte	0x04, 0x46
        /*00f6*/ 	.short	(.L_45 - .L_44)


	//   ....[0]....
.L_44:
        /*00f8*/ 	.word	0x00006360


	//   ....[1]....
        /*00fc*/ 	.word	0x00006450


	//   ....[2]....
        /*0100*/ 	.word	0x00006d60


	//   ....[3]....
        /*0104*/ 	.word	0x000076e0


	//----- nvinfo : EIATTR_MBARRIER_INSTR_OFFSETS
	.align		4
.L_45:
        /*0108*/ 	.byte	0x04, 0x39
        /*010a*/ 	.short	(.L_47 - .L_46)


	//   ....[0]....
.L_46:
        /*010c*/ 	.word	0x00000600
        /*0110*/ 	.word	0x000000ff
        /*0114*/ 	.word	0x00000000
        /*0118*/ 	.short	0x0100
        /*011a*/ 	.byte	0x08
	.zero		1


	//   ....[1]....
        /*011c*/ 	.word	0x00000610
        /*0120*/ 	.word	0x000000ff
        /*0124*/ 	.word	0x00000088
        /*0128*/ 	.short	0x0100
        /*012a*/ 	.byte	0x08
	.zero		1


	//   ....[2]....
        /*012c*/ 	.word	0x00000620
        /*0130*/ 	.word	0x000000ff
        /*0134*/ 	.word	0x00000008
        /*0138*/ 	.short	0x0100
        /*013a*/ 	.byte	0x08
	.zero		1


	//   ....[3]....
        /*013c*/ 	.word	0x00000630
        /*0140*/ 	.word	0x000000ff
        /*0144*/ 	.word	0x00000090
        /*0148*/ 	.short	0x0100
        /*014a*/ 	.byte	0x08
	.zero		1


	//   ....[4]....
        /*014c*/ 	.word	0x00000640
        /*0150*/ 	.word	0x000000ff
        /*0154*/ 	.word	0x00000010
        /*0158*/ 	.short	0x0100
        /*015a*/ 	.byte	0x08
	.zero		1


	//   ....[5]....
        /*015c*/ 	.word	0x00000650
        /*0160*/ 	.word	0x000000ff
        /*0164*/ 	.word	0x00000098
        /*0168*/ 	.short	0x0100
        /*016a*/ 	.byte	0x08
	.zero		1


	//   ....[6]....
        /*016c*/ 	.word	0x00000660
        /*0170*/ 	.word	0x000000ff
        /*0174*/ 	.word	0x00000018
        /*0178*/ 	.short	0x0100
        /*017a*/ 	.byte	0x08
	.zero		1


	//   ....[7]....
        /*017c*/ 	.word	0x00000670
        /*0180*/ 	.word	0x000000ff
        /*0184*/ 	.word	0x000000a0
        /*0188*/ 	.short	0x0100
        /*018a*/ 	.byte	0x08
	.zero		1


	//   ....[8]....
        /*018c*/ 	.word	0x00000680
        /*0190*/ 	.word	0x000000ff
        /*0194*/ 	.word	0x00000020
        /*0198*/ 	.short	0x0100
        /*019a*/ 	.byte	0x08
	.zero		1


	//   ....[9]....
        /*019c*/ 	.word	0x00000690
        /*01a0*/ 	.word	0x000000ff
        /*01a4*/ 	.word	0x000000a8
        /*01a8*/ 	.short	0x0100
        /*01aa*/ 	.byte	0x08
	.zero		1


	//   ....[10]....
        /*01ac*/ 	.word	0x000006a0
        /*01b0*/ 	.word	0x000000ff
        /*01b4*/ 	.word	0x00000028
        /*01b8*/ 	.short	0x0100
        /*01ba*/ 	.byte	0x08
	.zero		1


	//   ....[11]....
        /*01bc*/ 	.word	0x000006b0
        /*01c0*/ 	.word	0x000000ff
        /*01c4*/ 	.word	0x000000b0
        /*01c8*/ 	.short	0x0100
        /*01ca*/ 	.byte	0x08
	.zero		1


	//   ....[12]....
        /*01cc*/ 	.word	0x000006c0
        /*01d0*/ 	.word	0x000000ff
        /*01d4*/ 	.word	0x00000030
        /*01d8*/ 	.short	0x0100
        /*01da*/ 	.byte	0x08
	.zero		1


	//   ....[13]....
        /*01dc*/ 	.word	0x000006d0
        /*01e0*/ 	.word	0x000000ff
        /*01e4*/ 	.word	0x000000b8
        /*01e8*/ 	.short	0x0100
        /*01ea*/ 	.byte	0x08
	.zero		1


	//   ....[14]....
        /*01ec*/ 	.word	0x000006e0
        /*01f0*/ 	.word	0x000000ff
        /*01f4*/ 	.word	0x00000038
        /*01f8*/ 	.short	0x0100
        /*01fa*/ 	.byte	0x08
	.zero		1


	//   ....[15]....
        /*01fc*/ 	.word	0x000006f0
        /*0200*/ 	.word	0x000000ff
        /*0204*/ 	.word	0x000000c0
        /*0208*/ 	.short	0x0100
        /*020a*/ 	.byte	0x08
	.zero		1


	//   ....[16]....
        /*020c*/ 	.word	0x00000700
        /*0210*/ 	.word	0x000000ff
        /*0214*/ 	.word	0x00000040
        /*0218*/ 	.short	0x0100
        /*021a*/ 	.byte	0x08
	.zero		1


	//   ....[17]....
        /*021c*/ 	.word	0x00000710
        /*0220*/ 	.word	0x000000ff
        /*0224*/ 	.word	0x000000c8
        /*0228*/ 	.short	0x0100
        /*022a*/ 	.byte	0x08
	.zero		1


	//   ....[18]....
        /*022c*/ 	.word	0x00000720
        /*0230*/ 	.word	0x000000ff
        /*0234*/ 	.word	0x00000048
        /*0238*/ 	.short	0x0100
        /*023a*/ 	.byte	0x08
	.zero		1


	//   ....[19]....
        /*023c*/ 	.word	0x00000730
        /*0240*/ 	.word	0x000000ff
        /*0244*/ 	.word	0x000000d0
        /*0248*/ 	.short	0x0100
        /*024a*/ 	.byte	0x08
	.zero		1


	//   ....[20]....
        /*024c*/ 	.word	0x00000740
        /*0250*/ 	.word	0x000000ff
        /*0254*/ 	.word	0x00000050
        /*0258*/ 	.short	0x0100
        /*025a*/ 	.byte	0x08
	.zero		1


	//   ....[21]....
        /*025c*/ 	.word	0x00000750
        /*0260*/ 	.word	0x000000ff
        /*0264*/ 	.word	0x000000d8
        /*0268*/ 	.short	0x0100
        /*026a*/ 	.byte	0x08
	.zero		1


	//   ....[22]....
        /*026c*/ 	.word	0x00000760
        /*0270*/ 	.word	0x000000ff
        /*0274*/ 	.word	0x00000058
        /*0278*/ 	.short	0x0100
        /*027a*/ 	.byte	0x08
	.zero		1


	//   ....[23]....
        /*027c*/ 	.word	0x00000770
        /*0280*/ 	.word	0x000000ff
        /*0284*/ 	.word	0x000000e0
        /*0288*/ 	.short	0x0100
        /*028a*/ 	.byte	0x08
	.zero		1


	//   ....[24]....
        /*028c*/ 	.word	0x00000780
        /*0290*/ 	.word	0x000000ff
        /*0294*/ 	.word	0x00000060
        /*0298*/ 	.short	0x0100
        /*029a*/ 	.byte	0x08
	.zero		1


	//   ....[25]....
        /*029c*/ 	.word	0x00000790
        /*02a0*/ 	.word	0x000000ff
        /*02a4*/ 	.word	0x000000e8
        /*02a8*/ 	.short	0x0100
        /*02aa*/ 	.byte	0x08
	.zero		1


	//   ....[26]....
        /*02ac*/ 	.word	0x000007a0
        /*02b0*/ 	.word	0x000000ff
        /*02b4*/ 	.word	0x00000068
        /*02b8*/ 	.short	0x0100
        /*02ba*/ 	.byte	0x08
	.zero		1


	//   ....[27]....
        /*02bc*/ 	.word	0x000007b0
        /*02c0*/ 	.word	0x000000ff
        /*02c4*/ 	.word	0x000000f0
        /*02c8*/ 	.short	0x0100
        /*02ca*/ 	.byte	0x08
	.zero		1


	//   ....[28]....
        /*02cc*/ 	.word	0x000007c0
        /*02d0*/ 	.word	0x000000ff
        /*02d4*/ 	.word	0x00000070
        /*02d8*/ 	.short	0x0100
        /*02da*/ 	.byte	0x08
	.zero		1


	//   ....[29]....
        /*02dc*/ 	.word	0x000007d0
        /*02e0*/ 	.word	0x000000ff
        /*02e4*/ 	.word	0x000000f8
        /*02e8*/ 	.short	0x0100
        /*02ea*/ 	.byte	0x08
	.zero		1


	//   ....[30]....
        /*02ec*/ 	.word	0x000007e0
        /*02f0*/ 	.word	0x000000ff
        /*02f4*/ 	.word	0x00000078
        /*02f8*/ 	.short	0x0100
        /*02fa*/ 	.byte	0x08
	.zero		1


	//   ....[31]....
        /*02fc*/ 	.word	0x000007f0
        /*0300*/ 	.word	0x000000ff
        /*0304*/ 	.word	0x00000100
        /*0308*/ 	.short	0x0100
        /*030a*/ 	.byte	0x08
	.zero		1


	//   ....[32]....
        /*030c*/ 	.word	0x00000800
        /*0310*/ 	.word	0x000000ff
        /*0314*/ 	.word	0x00000080
        /*0318*/ 	.short	0x0100
        /*031a*/ 	.byte	0x08
	.zero		1


	//   ....[33]....
        /*031c*/ 	.word	0x00000810
        /*0320*/ 	.word	0x000000ff
        /*0324*/ 	.word	0x00000108
        /*0328*/ 	.short	0x0100
        /*032a*/ 	.byte	0x08
	.zero		1


	//   ....[34]....
        /*032c*/ 	.word	0x00000940
        /*0330*/ 	.word	0x000000ff
        /*0334*/ 	.word	0x00000110
        /*0338*/ 	.short	0x0100
        /*033a*/ 	.byte	0x09
	.zero		1


	//   ....[35]....
        /*033c*/ 	.word	0x00000950
        /*0340*/ 	.word	0x000000ff
        /*0344*/ 	.word	0x00000128
        /*0348*/ 	.short	0x0100
        /*034a*/ 	.byte	0x09
	.zero		1


	//   ....[36]....
        /*034c*/ 	.word	0x00000960
        /*0350*/ 	.word	0x000000ff
        /*0354*/ 	.word	0x00000118
        /*0358*/ 	.short	0x0100
        /*035a*/ 	.byte	0x09
	.zero		1


	//   ....[37]....
        /*035c*/ 	.word	0x00000970
        /*0360*/ 	.word	0x000000ff
        /*0364*/ 	.word	0x00000130
        /*0368*/ 	.short	0x0100
        /*036a*/ 	.byte	0x09
	.zero		1


	//   ....[38]....
        /*036c*/ 	.word	0x00000980
        /*0370*/ 	.word	0x000000ff
        /*0374*/ 	.word	0x00000120
        /*0378*/ 	.short	0x0100
        /*037a*/ 	.byte	0x09
	.zero		1


	//   ....[39]....
        /*037c*/ 	.word	0x00000990
        /*0380*/ 	.word	0x000000ff
        /*0384*/ 	.word	0x00000138
        /*0388*/ 	.short	0x0100
        /*038a*/ 	.byte	0x09
	.zero		1


	//   ....[40]....
        /*038c*/ 	.word	0x00000a70
        /*0390*/ 	.word	0x000000ff
        /*0394*/ 	.word	0x00000140
        /*0398*/ 	.short	0x0100
        /*039a*/ 	.byte	0x08
	.zero		1


	//   ....[41]....
        /*039c*/ 	.word	0x00000a80
        /*03a0*/ 	.word	0x000000ff
        /*03a4*/ 	.word	0x00000148
        /*03a8*/ 	.short	0x0100
        /*03aa*/ 	.byte	0x08
	.zero		1


	//   ....[42]....
        /*03ac*/ 	.word	0x00000bb0
        /*03b0*/ 	.word	0x000000ff
        /*03b4*/ 	.word	0x00000150
        /*03b8*/ 	.short	0x0100
        /*03ba*/ 	.byte	0x08
	.zero		1


	//   ....[43]....
        /*03bc*/ 	.word	0x00000bc0
        /*03c0*/ 	.word	0x000000ff
        /*03c4*/ 	.word	0x00000160
        /*03c8*/ 	.short	0x0100
        /*03ca*/ 	.byte	0x08
	.zero		1


	//   ....[44]....
        /*03cc*/ 	.word	0x00000bd0
        /*03d0*/ 	.word	0x000000ff
        /*03d4*/ 	.word	0x00000158
        /*03d8*/ 	.short	0x0100
        /*03da*/ 	.byte	0x08
	.zero		1


	//   ....[45]....
        /*03dc*/ 	.word	0x00000be0
        /*03e0*/ 	.word	0x000000ff
        /*03e4*/ 	.word	0x00000168
        /*03e8*/ 	.short	0x0100
        /*03ea*/ 	.byte	0x08
	.zero		1


	//   ....[46]....
        /*03ec*/ 	.word	0x00000d00
        /*03f0*/ 	.word	0x000000ff
        /*03f4*/ 	.word	0x00000170
        /*03f8*/ 	.short	0x0100
        /*03fa*/ 	.byte	0x09
	.zero		1


	//   ....[47]....
        /*03fc*/ 	.word	0x00000d10
        /*0400*/ 	.word	0x000000ff
        /*0404*/ 	.word	0x00000190
        /*0408*/ 	.short	0x0100
        /*040a*/ 	.byte	0x09
	.zero		1


	//   ....[48]....
        /*040c*/ 	.word	0x00000d20
        /*0410*/ 	.word	0x000000ff
        /*0414*/ 	.word	0x00000178
        /*0418*/ 	.short	0x0100
        /*041a*/ 	.byte	0x09
	.zero		1


	//   ....[49]....
        /*041c*/ 	.word	0x00000d30
        /*0420*/ 	.word	0x000000ff
        /*0424*/ 	.word	0x00000198
        /*0428*/ 	.short	0x0100
        /*042a*/ 	.byte	0x09
	.zero		1


	//   ....[50]....
        /*042c*/ 	.word	0x00000d40
        /*0430*/ 	.word	0x000000ff
        /*0434*/ 	.word	0x00000180
        /*0438*/ 	.short	0x0100
        /*043a*/ 	.byte	0x09
	.zero		1


	//   ....[51]....
        /*043c*/ 	.word	0x00000d50
        /*0440*/ 	.word	0x000000ff
        /*0444*/ 	.word	0x000001a0
        /*0448*/ 	.short	0x0100
        /*044a*/ 	.byte	0x09
	.zero		1


	//   ....[52]....
        /*044c*/ 	.word	0x00000d60
        /*0450*/ 	.word	0x000000ff
        /*0454*/ 	.word	0x00000188
        /*0458*/ 	.short	0x0100
        /*045a*/ 	.byte	0x09
	.zero		1


	//   ....[53]....
        /*045c*/ 	.word	0x00000d70
        /*0460*/ 	.word	0x000000ff
        /*0464*/ 	.word	0x000001a8
        /*0468*/ 	.short	0x0100
        /*046a*/ 	.byte	0x09
	.zero		1


	//   ....[54]....
        /*046c*/ 	.word	0x00000e60
        /*0470*/ 	.word	0x000000ff
        /*0474*/ 	.word	0x000001b0
        /*0478*/ 	.short	0x0100
        /*047a*/ 	.byte	0x08
	.zero		1


	//   ....[55]....
        /*047c*/ 	.word	0x00000e70
        /*0480*/ 	.word	0x000000ff
        /*0484*/ 	.word	0x000001c0
        /*0488*/ 	.short	0x0100
        /*048a*/ 	.byte	0x08
	.zero		1


	//   ....[56]....
        /*048c*/ 	.word	0x00000e80
        /*0490*/ 	.word	0x000000ff
        /*0494*/ 	.word	0x000001b8
        /*0498*/ 	.short	0x0100
        /*049a*/ 	.byte	0x08
	.zero		1


	//   ....[57]....
        /*049c*/ 	.word	0x00000e90
        /*04a0*/ 	.word	0x000000ff
        /*04a4*/ 	.word	0x000001c8
        /*04a8*/ 	.short	0x0100
        /*04aa*/ 	.byte	0x08
	.zero		1


	//   ....[58]....
        /*04ac*/ 	.word	0x00000f80
        /*04b0*/ 	.word	0x000000ff
        /*04b4*/ 	.word	0x000001d0
        /*04b8*/ 	.short	0x0100
        /*04ba*/ 	.byte	0x06
	.zero		1


	//   ....[59]....
        /*04bc*/ 	.word	0x000019a0
        /*04c0*/ 	.word	0x00000002
        /*04c4*/ 	.word	0x000001c0
        /*04c8*/ 	.short	0x010a
        /*04ca*/ 	.byte	0xff
	.zero		1


	//   ....[60]....
        /*04cc*/ 	.word	0x000019d0
        /*04d0*/ 	.word	0x00000002
        /*04d4*/ 	.word	0x000001b0
        /*04d8*/ 	.short	0x0101
        /*04da*/ 	.byte	0xff
	.zero		1


	//   ....[61]....
        /*04dc*/ 	.word	0x00001aa0
        /*04e0*/ 	.word	0x000000ff
        /*04e4*/ 	.word	0x00000088
        /*04e8*/ 	.short	0x010a
        /*04ea*/ 	.byte	0x08
	.zero		1


	//   ....[62]....
        /*04ec*/ 	.word	0x00001ba0
        /*04f0*/ 	.word	0x000000ff
        /*04f4*/ 	.word	0x00000088
        /*04f8*/ 	.short	0x010a
        /*04fa*/ 	.byte	0x21
	.zero		1


	//   ....[63]....
        /*04fc*/ 	.word	0x00001d50
        /*0500*/ 	.word	0x000000ff
        /*0504*/ 	.word	0x00000088
        /*0508*/ 	.short	0x010a
        /*050a*/ 	.byte	0x08
	.zero		1


	//   ....[64]....
        /*050c*/ 	.word	0x00001e50
        /*0510*/ 	.word	0x000000ff
        /*0514*/ 	.word	0x00000148
        /*0518*/ 	.short	0x0101
        /*051a*/ 	.byte	0x04
	.zero		1


	//   ....[65]....
        /*051c*/ 	.word	0x00001e70
        /*0520*/ 	.word	0x000000ff
        /*0524*/ 	.word	0x00000088
        /*0528*/ 	.short	0x010a
        /*052a*/ 	.byte	0x08
	.zero		1


	//   ....[66]....
        /*052c*/ 	.word	0x00001ef0
        /*0530*/ 	.word	0x000000ff
        /*0534*/ 	.word	0x00000088
        /*0538*/ 	.short	0x010a
        /*053a*/ 	.byte	0x11
	.zero		1


	//   ....[67]....
        /*053c*/ 	.word	0x00002080
        /*0540*/ 	.word	0x000000ff
        /*0544*/ 	.word	0x00000088
        /*0548*/ 	.short	0x010a
        /*054a*/ 	.byte	0x08
	.zero		1


	//   ....[68]....
        /*054c*/ 	.word	0x000021d0
        /*0550*/ 	.word	0x00000002
        /*0554*/ 	.word	0x00000150
        /*0558*/ 	.short	0x010a
        /*055a*/ 	.byte	0xff
	.zero		1


	//   ....[69]....
        /*055c*/ 	.word	0x00002290
        /*0560*/ 	.word	0x00000002
        /*0564*/ 	.word	0x00000000
        /*0568*/ 	.short	0x0101
        /*056a*/ 	.byte	0xff
	.zero		1


	//   ....[70]....
        /*056c*/ 	.word	0x000027f0
        /*0570*/ 	.word	0x000000ff
        /*0574*/ 	.word	0x00000000
        /*0578*/ 	.short	0x010a
        /*057a*/ 	.byte	0x05
	.zero		1


	//   ....[71]....
        /*057c*/ 	.word	0x00002880
        /*0580*/ 	.word	0x000000ff
        /*0584*/ 	.word	0x00000000
        /*0588*/ 	.short	0x010a
        /*058a*/ 	.byte	0x05
	.zero		1


	//   ....[72]....
        /*058c*/ 	.word	0x00002910
        /*0590*/ 	.word	0x000000ff
        /*0594*/ 	.word	0x00000000
        /*0598*/ 	.short	0x010a
        /*059a*/ 	.byte	0x05
	.zero		1


	//   ....[73]....
        /*059c*/ 	.word	0x000029a0
        /*05a0*/ 	.word	0x000000ff
        /*05a4*/ 	.word	0x00000000
        /*05a8*/ 	.short	0x010a
        /*05aa*/ 	.byte	0x05
	.zero		1


	//   ....[74]....
        /*05ac*/ 	.word	0x00002a30
        /*05b0*/ 	.word	0x000000ff
        /*05b4*/ 	.word	0x00000000
        /*05b8*/ 	.short	0x010a
        /*05ba*/ 	.byte	0x05
	.zero		1


	//   ....[75]....
        /*05bc*/ 	.word	0x00002ac0
        /*05c0*/ 	.word	0x000000ff
        /*05c4*/ 	.word	0x00000000
        /*05c8*/ 	.short	0x010a
        /*05ca*/ 	.byte	0x05
	.zero		1


	//   ....[76]....
        /*05cc*/ 	.word	0x00002b50
        /*05d0*/ 	.word	0x000000ff
        /*05d4*/ 	.word	0x00000000
        /*05d8*/ 	.short	0x010a
        /*05da*/ 	.byte	0x05
	.zero		1


	//   ....[77]....
        /*05dc*/ 	.word	0x00002be0
        /*05e0*/ 	.word	0x000000ff
        /*05e4*/ 	.word	0x00000000
        /*05e8*/ 	.short	0x010a
        /*05ea*/ 	.byte	0x05
	.zero		1


	//   ....[78]....
        /*05ec*/ 	.word	0x00002c70
        /*05f0*/ 	.word	0x000000ff
        /*05f4*/ 	.word	0x00000000
        /*05f8*/ 	.short	0x010a
        /*05fa*/ 	.byte	0x05
	.zero		1


	//   ....[79]....
        /*05fc*/ 	.word	0x00002d00
        /*0600*/ 	.word	0x000000ff
        /*0604*/ 	.word	0x00000000
        /*0608*/ 	.short	0x010a
        /*060a*/ 	.byte	0x05
	.zero		1


	//   ....[80]....
        /*060c*/ 	.word	0x00002d90
        /*0610*/ 	.word	0x000000ff
        /*0614*/ 	.word	0x00000000
        /*0618*/ 	.short	0x010a
        /*061a*/ 	.byte	0x05
	.zero		1


	//   ....[81]....
        /*061c*/ 	.word	0x00002e20
        /*0620*/ 	.word	0x000000ff
        /*0624*/ 	.word	0x00000000
        /*0628*/ 	.short	0x010a
        /*062a*/ 	.byte	0x05
	.zero		1


	//   ....[82]....
        /*062c*/ 	.word	0x00002eb0
        /*0630*/ 	.word	0x000000ff
        /*0634*/ 	.word	0x00000000
        /*0638*/ 	.short	0x010a
        /*063a*/ 	.byte	0x05
	.zero		1


	//   ....[83]....
        /*063c*/ 	.word	0x00002f40
        /*0640*/ 	.word	0x000000ff
        /*0644*/ 	.word	0x00000000
        /*0648*/ 	.short	0x010a
        /*064a*/ 	.byte	0x05
	.zero		1


	//   ....[84]....
        /*064c*/ 	.word	0x00002fd0
        /*0650*/ 	.word	0x000000ff
        /*0654*/ 	.word	0x00000000
        /*0658*/ 	.short	0x010a
        /*065a*/ 	.byte	0x05
	.zero		1


	//   ....[85]....
        /*065c*/ 	.word	0x00003060
        /*0660*/ 	.word	0x000000ff
        /*0664*/ 	.word	0x00000000
        /*0668*/ 	.short	0x010a
        /*066a*/ 	.byte	0x05
	.zero		1


	//   ....[86]....
        /*066c*/ 	.word	0x00003100
        /*0670*/ 	.word	0x00000000
        /*0674*/ 	.word	0x00000000
        /*0678*/ 	.short	0x010a
        /*067a*/ 	.byte	0xff
	.zero		1


	//   ....[87]....
        /*067c*/ 	.word	0x00003220
        /*0680*/ 	.word	0x00000000
        /*0684*/ 	.word	0x000001b0
        /*0688*/ 	.short	0x010a
        /*068a*/ 	.byte	0xff
	.zero		1


	//   ....[88]....
        /*068c*/ 	.word	0x00003290
        /*0690*/ 	.word	0x00000000
        /*0694*/ 	.word	0x00000000
        /*0698*/ 	.short	0x0101
        /*069a*/ 	.byte	0xff
	.zero		1


	//   ....[89]....
        /*069c*/ 	.word	0x000032b0
        /*06a0*/ 	.word	0x000000ff
        /*06a4*/ 	.word	0x00000160
        /*06a8*/ 	.short	0x010a
        /*06aa*/ 	.byte	0x05
	.zero		1


	//   ....[90]....
        /*06ac*/ 	.word	0x000033d0
        /*06b0*/ 	.word	0x00000000
        /*06b4*/ 	.word	0x00000150
        /*06b8*/ 	.short	0x010a
        /*06ba*/ 	.byte	0xff
	.zero		1


	//   ....[91]....
        /*06bc*/ 	.word	0x000034d0
        /*06c0*/ 	.word	0x00000000
        /*06c4*/ 	.word	0x00000000
        /*06c8*/ 	.short	0x0101
        /*06ca*/ 	.byte	0xff
	.zero		1


	//   ....[92]....
        /*06cc*/ 	.word	0x00003560
        /*06d0*/ 	.word	0x000000ff
        /*06d4*/ 	.word	0x00000160
        /*06d8*/ 	.short	0x0106
        /*06da*/ 	.byte	0x05
	.zero		1


	//   ....[93]....
        /*06dc*/ 	.word	0x00003580
        /*06e0*/ 	.word	0x000000ff
        /*06e4*/ 	.word	0x00000160
        /*06e8*/ 	.short	0x010a
        /*06ea*/ 	.byte	0x05
	.zero		1


	//   ....[94]....
        /*06ec*/ 	.word	0x00003610
        /*06f0*/ 	.word	0x000000ff
        /*06f4*/ 	.word	0x00000160
        /*06f8*/ 	.short	0x0106
        /*06fa*/ 	.byte	0x04
	.zero		1


	//   ....[95]....
        /*06fc*/ 	.word	0x00003650
        /*0700*/ 	.word	0x00000000
        /*0704*/ 	.word	0x00000160
        /*0708*/ 	.short	0x010a
        /*070a*/ 	.byte	0xff
	.zero		1


	//   ....[96]....
        /*070c*/ 	.word	0x00003890
        /*0710*/ 	.word	0x000000ff
        /*0714*/ 	.word	0x00000008
        /*0718*/ 	.short	0x010a
        /*071a*/ 	.byte	0x06
	.zero		1


	//   ....[97]....
        /*071c*/ 	.word	0x000038b0
        /*0720*/ 	.word	0x000000ff
        /*0724*/ 	.word	0x00000008
        /*0728*/ 	.short	0x010a
        /*072a*/ 	.byte	0x06
	.zero		1


	//   ....[98]....
        /*072c*/ 	.word	0x00003a40
        /*0730*/ 	.word	0x000000ff
        /*0734*/ 	.word	0x00000008
        /*0738*/ 	.short	0x010a
        /*073a*/ 	.byte	0x06
	.zero		1


	//   ....[99]....
        /*073c*/ 	.word	0x00003a60
        /*0740*/ 	.word	0x000000ff
        /*0744*/ 	.word	0x00000008
        /*0748*/ 	.short	0x010a
        /*074a*/ 	.byte	0x06
	.zero		1


	//   ....[100]....
        /*074c*/ 	.word	0x00003b20
        /*0750*/ 	.word	0x000000ff
        /*0754*/ 	.word	0x00000000
        /*0758*/ 	.short	0x0101
        /*075a*/ 	.byte	0x07
	.zero		1


	//   ....[101]....
        /*075c*/ 	.word	0x00003e60
        /*0760*/ 	.word	0x00000000
        /*0764*/ 	.word	0x00000150
        /*0768*/ 	.short	0x010a
        /*076a*/ 	.byte	0xff
	.zero		1


	//   ....[102]....
        /*076c*/ 	.word	0x00003f20
        /*0770*/ 	.word	0x00000000
        /*0774*/ 	.word	0x00000000
        /*0778*/ 	.short	0x0101
        /*077a*/ 	.byte	0xff
	.zero		1


	//   ....[103]....
        /*077c*/ 	.word	0x00003fe0
        /*0780*/ 	.word	0x000000ff
        /*0784*/ 	.word	0x00000000
        /*0788*/ 	.short	0x010a
        /*078a*/ 	.byte	0x08
	.zero		1


	//   ....[104]....
        /*078c*/ 	.word	0x00003ff0
        /*0790*/ 	.word	0x000000ff
        /*0794*/ 	.word	0x00000190
        /*0798*/ 	.short	0x010a
        /*079a*/ 	.byte	0x09
	.zero		1


	//   ....[105]....
        /*079c*/ 	.word	0x000040a0
        /*07a0*/ 	.word	0x000000ff
        /*07a4*/ 	.word	0x00000000
        /*07a8*/ 	.short	0x010a
        /*07aa*/ 	.byte	0x08
	.zero		1


	//   ....[106]....
        /*07ac*/ 	.word	0x000041d0
        /*07b0*/ 	.word	0x000000ff
        /*07b4*/ 	.word	0x00000000
        /*07b8*/ 	.short	0x010a
        /*07ba*/ 	.byte	0x1e
	.zero		1


	//   ....[107]....
        /*07bc*/ 	.word	0x000044d0
        /*07c0*/ 	.word	0x000000ff
        /*07c4*/ 	.word	0x00000000
        /*07c8*/ 	.short	0x010a
        /*07ca*/ 	.byte	0x08
	.zero		1


	//   ....[108]....
        /*07cc*/ 	.word	0x00004560
        /*07d0*/ 	.word	0x000000ff
        /*07d4*/ 	.word	0x00000000
        /*07d8*/ 	.short	0x010a
        /*07da*/ 	.byte	0x08
	.zero		1


	//   ....[109]....
        /*07dc*/ 	.word	0x000045f0
        /*07e0*/ 	.word	0x000000ff
        /*07e4*/ 	.word	0x00000000
        /*07e8*/ 	.short	0x010a
        /*07ea*/ 	.byte	0x08
	.zero		1


	//   ....[110]....
        /*07ec*/ 	.word	0x00004690
        /*07f0*/ 	.word	0x00000000
        /*07f4*/ 	.word	0x00000000
        /*07f8*/ 	.short	0x010a
        /*07fa*/ 	.byte	0xff
	.zero		1


	//   ....[111]....
        /*07fc*/ 	.word	0x000046d0
        /*0800*/ 	.word	0x00000000
        /*0804*/ 	.word	0x00000000
        /*0808*/ 	.short	0x010a
        /*080a*/ 	.byte	0xff
	.zero		1


	//   ....[112]....
        /*080c*/ 	.word	0x00004740
        /*0810*/ 	.word	0x000000ff
        /*0814*/ 	.word	0x00000000
        /*0818*/ 	.short	0x0101
        /*081a*/ 	.byte	0x05
	.zero		1


	//   ....[113]....
        /*081c*/ 	.word	0x00004780
        /*0820*/ 	.word	0x000000ff
        /*0824*/ 	.word	0x000001d0
        /*0828*/ 	.short	0x010a
        /*082a*/ 	.byte	0x07
	.zero		1


	//   ....[114]....
        /*082c*/ 	.word	0x000047d0
        /*0830*/ 	.word	0x000000ff
        /*0834*/ 	.word	0x00000000
        /*0838*/ 	.short	0x0101
        /*083a*/ 	.byte	0x05
	.zero		1


	//   ....[115]....
        /*083c*/ 	.word	0x00004bd0
        /*0840*/ 	.word	0x00000000
        /*0844*/ 	.word	0x00000150
        /*0848*/ 	.short	0x010a
        /*084a*/ 	.byte	0xff
	.zero		1


	//   ....[116]....
        /*084c*/ 	.word	0x00004c90
        /*0850*/ 	.word	0x00000000
        /*0854*/ 	.word	0x00000000
        /*0858*/ 	.short	0x0101
        /*085a*/ 	.byte	0xff
	.zero		1


	//   ....[117]....
        /*085c*/ 	.word	0x00004fb0
        /*0860*/ 	.word	0x000000ff
        /*0864*/ 	.word	0x00000148
        /*0868*/ 	.short	0x010a
        /*086a*/ 	.byte	0x06
	.zero		1


	//   ....[118]....
        /*086c*/ 	.word	0x000051d0
        /*0870*/ 	.word	0x000000ff
        /*0874*/ 	.word	0x00000128
        /*0878*/ 	.short	0x010a
        /*087a*/ 	.byte	0x0f
	.zero		1


	//   ....[119]....
        /*087c*/ 	.word	0x00005450
        /*0880*/ 	.word	0x000000ff
        /*0884*/ 	.word	0x00000110
        /*0888*/ 	.short	0x010b
        /*088a*/ 	.byte	0x0f
	.zero		1


	//   ....[120]....
        /*088c*/ 	.word	0x000054c0
        /*0890*/ 	.word	0x000000ff
        /*0894*/ 	.word	0x00000000
        /*0898*/ 	.short	0x0101
        /*089a*/ 	.byte	0x10
	.zero		1


	//   ....[121]....
        /*089c*/ 	.word	0x000054d0
        /*08a0*/ 	.word	0x000000ff
        /*08a4*/ 	.word	0x00000128
        /*08a8*/ 	.short	0x010a
        /*08aa*/ 	.byte	0x0d
	.zero		1


	//   ....[122]....
        /*08ac*/ 	.word	0x00005780
        /*08b0*/ 	.word	0x000000ff
        /*08b4*/ 	.word	0x00000110
        /*08b8*/ 	.short	0x010b
        /*08ba*/ 	.byte	0x0d
	.zero		1


	//   ....[123]....
        /*08bc*/ 	.word	0x000057f0
        /*08c0*/ 	.word	0x000000ff
        /*08c4*/ 	.word	0x00000000
        /*08c8*/ 	.short	0x0101
        /*08ca*/ 	.byte	0x0f
	.zero		1


	//   ....[124]....
        /*08cc*/ 	.word	0x00005840
        /*08d0*/ 	.word	0x000000ff
        /*08d4*/ 	.word	0x00000000
        /*08d8*/ 	.short	0x010a
        /*08da*/ 	.byte	0x04
	.zero		1


	//   ....[125]....
        /*08dc*/ 	.word	0x000058d0
        /*08e0*/ 	.word	0x000000ff
        /*08e4*/ 	.word	0x00000000
        /*08e8*/ 	.short	0x010a
        /*08ea*/ 	.byte	0x04
	.zero		1


	//   ....[126]....
        /*08ec*/ 	.word	0x00005970
        /*08f0*/ 	.word	0x00000000
        /*08f4*/ 	.word	0x00000000
        /*08f8*/ 	.short	0x010a
        /*08fa*/ 	.byte	0xff
	.zero		1


	//   ....[127]....
        /*08fc*/ 	.word	0x00005d30
        /*0900*/ 	.word	0x00000000
        /*0904*/ 	.word	0x00000150
        /*0908*/ 	.short	0x010a
        /*090a*/ 	.byte	0xff
	.zero		1


	//   ....[128]....
        /*090c*/ 	.word	0x00005e40
        /*0910*/ 	.word	0x00000000
        /*0914*/ 	.word	0x00000000
        /*0918*/ 	.short	0x0101
        /*091a*/ 	.byte	0xff
	.zero		1


	//   ....[129]....
        /*091c*/ 	.word	0x000068d0
        /*0920*/ 	.word	0x00000006
        /*0924*/ 	.word	0x00000110
        /*0928*/ 	.short	0x010a
        /*092a*/ 	.byte	0xff
	.zero		1


	//   ....[130]....
        /*092c*/ 	.word	0x000069d0
        /*0930*/ 	.word	0x0000004d
        /*0934*/ 	.word	0x00000170
        /*0938*/ 	.short	0x010a
        /*093a*/ 	.byte	0xff
	.zero		1


	//   ....[131]....
        /*093c*/ 	.word	0x00006b30
        /*0940*/ 	.word	0x00000006
        /*0944*/ 	.word	0x00000110
        /*0948*/ 	.short	0x010a
        /*094a*/ 	.byte	0xff
	.zero		1


	//   ....[132]....
        /*094c*/ 	.word	0x00006c40
        /*0950*/ 	.word	0x0000004d
        /*0954*/ 	.word	0x00000170
        /*0958*/ 	.short	0x010a
        /*095a*/ 	.byte	0xff
	.zero		1


	//   ....[133]....
        /*095c*/ 	.word	0x00007450
        /*0960*/ 	.word	0x00000000
        /*0964*/ 	.word	0x00000000
        /*0968*/ 	.short	0x0101
        /*096a*/ 	.byte	0xff
	.zero		1


	//   ....[134]....
        /*096c*/ 	.word	0x00007460
        /*0970*/ 	.word	0x00000003
        /*0974*/ 	.word	0x00000110
        /*0978*/ 	.short	0x010a
        /*097a*/ 	.byte	0xff
	.zero		1


	//   ....[135]....
        /*097c*/ 	.word	0x00007520
        /*0980*/ 	.word	0x00000003
        /*0984*/ 	.word	0x00000110
        /*0988*/ 	.short	0x010a
        /*098a*/ 	.byte	0xff
	.zero		1


	//   ....[136]....
        /*098c*/ 	.word	0x00007820
        /*0990*/ 	.word	0x0000004d
        /*0994*/ 	.word	0x00000000
        /*0998*/ 	.short	0x0101
        /*099a*/ 	.byte	0xff
	.zero		1


	//   ....[137]....
        /*099c*/ 	.word	0x00007e40
        /*09a0*/ 	.word	0x00000000
        /*09a4*/ 	.word	0x00000000
        /*09a8*/ 	.short	0x0101
        /*09aa*/ 	.byte	0xff
	.zero		1


	//   ....[138]....
        /*09ac*/ 	.word	0x000080d0
        /*09b0*/ 	.word	0x000000ff
        /*09b4*/ 	.word	0x00000000
        /*09b8*/ 	.short	0x0101
        /*09ba*/ 	.byte	0x04
	.zero		1


	//   ....[139]....
        /*09bc*/ 	.word	0x000080f0
        /*09c0*/ 	.word	0x00000002
        /*09c4*/ 	.word	0x000001c0
        /*09c8*/ 	.short	0x010a
        /*09ca*/ 	.byte	0xff
	.zero		1


	//   ....[140]....
        /*09cc*/ 	.word	0x00008150
        /*09d0*/ 	.word	0x00000002
        /*09d4*/ 	.word	0x00000088
        /*09d8*/ 	.short	0x010a
        /*09da*/ 	.byte	0xff
	.zero		1


	//   ....[141]....
        /*09dc*/ 	.word	0x000081b0
        /*09e0*/ 	.word	0x00000002
        /*09e4*/ 	.word	0x00000088
        /*09e8*/ 	.short	0x010a
        /*09ea*/ 	.byte	0xff
	.zero		1


	//   ....[142]....
        /*09ec*/ 	.word	0x00008200
        /*09f0*/ 	.word	0x00000002
        /*09f4*/ 	.word	0x00000150
        /*09f8*/ 	.short	0x010a
        /*09fa*/ 	.byte	0xff
	.zero		1


	//   ....[143]....
        /*09fc*/ 	.word	0x00008260
        /*0a00*/ 	.word	0x00000000
        /*0a04*/ 	.word	0x00000000
        /*0a08*/ 	.short	0x010a
        /*0a0a*/ 	.byte	0xff
	.zero		1


	//   ....[144]....
        /*0a0c*/ 	.word	0x000082c0
        /*0a10*/ 	.word	0x00000000
        /*0a14*/ 	.word	0x00000000
        /*0a18*/ 	.short	0x010a
        /*0a1a*/ 	.byte	0xff
	.zero		1


	//   ....[145]....
        /*0a1c*/ 	.word	0x00008320
        /*0a20*/ 	.word	0x00000000
        /*0a24*/ 	.word	0x00000000
        /*0a28*/ 	.short	0x010a
        /*0a2a*/ 	.byte	0xff
	.zero		1


	//   ....[146]....
        /*0a2c*/ 	.word	0x00008380
        /*0a30*/ 	.word	0x00000000
        /*0a34*/ 	.word	0x00000000
        /*0a38*/ 	.short	0x010a
        /*0a3a*/ 	.byte	0xff
	.zero		1


	//   ....[147]....
        /*0a3c*/ 	.word	0x000083e0
        /*0a40*/ 	.word	0x00000000
        /*0a44*/ 	.word	0x00000000
        /*0a48*/ 	.short	0x010a
        /*0a4a*/ 	.byte	0xff
	.zero		1


	//   ....[148]....
        /*0a4c*/ 	.word	0x00008440
        /*0a50*/ 	.word	0x00000000
        /*0a54*/ 	.word	0x00000000
        /*0a58*/ 	.short	0x010a
        /*0a5a*/ 	.byte	0xff
	.zero		1


	//   ....[149]....
        /*0a5c*/ 	.word	0x000084a0
        /*0a60*/ 	.word	0x00000000
        /*0a64*/ 	.word	0x00000000
        /*0a68*/ 	.short	0x010a
        /*0a6a*/ 	.byte	0xff
	.zero		1


	//   ....[150]....
        /*0a6c*/ 	.word	0x00008500
        /*0a70*/ 	.word	0x00000000
        /*0a74*/ 	.word	0x00000000
        /*0a78*/ 	.short	0x010a
        /*0a7a*/ 	.byte	0xff
	.zero		1


	//   ....[151]....
        /*0a7c*/ 	.word	0x00008560
        /*0a80*/ 	.word	0x00000000
        /*0a84*/ 	.word	0x00000000
        /*0a88*/ 	.short	0x010a
        /*0a8a*/ 	.byte	0xff
	.zero		1


	//   ....[152]....
        /*0a8c*/ 	.word	0x000085c0
        /*0a90*/ 	.word	0x00000000
        /*0a94*/ 	.word	0x00000000
        /*0a98*/ 	.short	0x010a
        /*0a9a*/ 	.byte	0xff
	.zero		1


	//   ....[153]....
        /*0a9c*/ 	.word	0x00008620
        /*0aa0*/ 	.word	0x00000000
        /*0aa4*/ 	.word	0x00000000
        /*0aa8*/ 	.short	0x010a
        /*0aaa*/ 	.byte	0xff
	.zero		1


	//   ....[154]....
        /*0aac*/ 	.word	0x00008680
        /*0ab0*/ 	.word	0x00000000
        /*0ab4*/ 	.word	0x00000000
        /*0ab8*/ 	.short	0x010a
        /*0aba*/ 	.byte	0xff
	.zero		1


	//   ....[155]....
        /*0abc*/ 	.word	0x000086e0
        /*0ac0*/ 	.word	0x00000000
        /*0ac4*/ 	.word	0x00000000
        /*0ac8*/ 	.short	0x010a
        /*0aca*/ 	.byte	0xff
	.zero		1


	//   ....[156]....
        /*0acc*/ 	.word	0x00008740
        /*0ad0*/ 	.word	0x00000000
        /*0ad4*/ 	.word	0x00000000
        /*0ad8*/ 	.short	0x010a
        /*0ada*/ 	.byte	0xff
	.zero		1


	//   ....[157]....
        /*0adc*/ 	.word	0x000087a0
        /*0ae0*/ 	.word	0x00000000
        /*0ae4*/ 	.word	0x00000000
        /*0ae8*/ 	.short	0x010a
        /*0aea*/ 	.byte	0xff
	.zero		1


	//   ....[158]....
        /*0aec*/ 	.word	0x00008800
        /*0af0*/ 	.word	0x00000000
        /*0af4*/ 	.word	0x00000000
        /*0af8*/ 	.short	0x010a
        /*0afa*/ 	.byte	0xff
	.zero		1


	//   ....[159]....
        /*0afc*/ 	.word	0x00008850
        /*0b00*/ 	.word	0x00000000
        /*0b04*/ 	.word	0x000001b0
        /*0b08*/ 	.short	0x010a
        /*0b0a*/ 	.byte	0xff
	.zero		1


	//   ....[160]....
        /*0b0c*/ 	.word	0x000088b0
        /*0b10*/ 	.word	0x00000000
        /*0b14*/ 	.word	0x00000160
        /*0b18*/ 	.short	0x010a
        /*0b1a*/ 	.byte	0xff
	.zero		1


	//   ....[161]....
        /*0b1c*/ 	.word	0x00008900
        /*0b20*/ 	.word	0x00000000
        /*0b24*/ 	.word	0x00000150
        /*0b28*/ 	.short	0x010a
        /*0b2a*/ 	.byte	0xff
	.zero		1


	//   ....[162]....
        /*0b2c*/ 	.word	0x00008960
        /*0b30*/ 	.word	0x00000000
        /*0b34*/ 	.word	0x00000160
        /*0b38*/ 	.short	0x010a
        /*0b3a*/ 	.byte	0xff
	.zero		1


	//   ....[163]....
        /*0b3c*/ 	.word	0x000089c0
        /*0b40*/ 	.word	0x00000003
        /*0b44*/ 	.word	0x00000008
        /*0b48*/ 	.short	0x010a
        /*0b4a*/ 	.byte	0xff
	.zero		1


	//   ....[164]....
        /*0b4c*/ 	.word	0x00008aa0
        /*0b50*/ 	.word	0x00000000
        /*0b54*/ 	.word	0x00000008
        /*0b58*/ 	.short	0x010a
        /*0b5a*/ 	.byte	0xff
	.zero		1


	//   ....[165]....
        /*0b5c*/ 	.word	0x00008af0
        /*0b60*/ 	.word	0x00000000
        /*0b64*/ 	.word	0x00000150
        /*0b68*/ 	.short	0x010a
        /*0b6a*/ 	.byte	0xff
	.zero		1


	//   ....[166]....
        /*0b6c*/ 	.word	0x00008b50
        /*0b70*/ 	.word	0x00000000
        /*0b74*/ 	.word	0x00000190
        /*0b78*/ 	.short	0x010a
        /*0b7a*/ 	.byte	0xff
	.zero		1


	//   ....[167]....
        /*0b7c*/ 	.word	0x00008bb0
        /*0b80*/ 	.word	0x00000000
        /*0b84*/ 	.word	0x00000000
        /*0b88*/ 	.short	0x010a
        /*0b8a*/ 	.byte	0xff
	.zero		1


	//   ....[168]....
        /*0b8c*/ 	.word	0x00008c10
        /*0b90*/ 	.word	0x00000000
        /*0b94*/ 	.word	0x00000000
        /*0b98*/ 	.short	0x010a
        /*0b9a*/ 	.byte	0xff
	.zero		1


	//   ....[169]....
        /*0b9c*/ 	.word	0x00008c70
        /*0ba0*/ 	.word	0x00000000
        /*0ba4*/ 	.word	0x00000000
        /*0ba8*/ 	.short	0x010a
        /*0baa*/ 	.byte	0xff
	.zero		1


	//   ....[170]....
        /*0bac*/ 	.word	0x00008cd0
        /*0bb0*/ 	.word	0x00000000
        /*0bb4*/ 	.word	0x00000000
        /*0bb8*/ 	.short	0x010a
        /*0bba*/ 	.byte	0xff
	.zero		1


	//   ....[171]....
        /*0bbc*/ 	.word	0x00008d30
        /*0bc0*/ 	.word	0x00000000
        /*0bc4*/ 	.word	0x000001d0
        /*0bc8*/ 	.short	0x010a
        /*0bca*/ 	.byte	0xff
	.zero		1


	//   ....[172]....
        /*0bcc*/ 	.word	0x00008d80
        /*0bd0*/ 	.word	0x00000000
        /*0bd4*/ 	.word	0x00000150
        /*0bd8*/ 	.short	0x010a
        /*0bda*/ 	.byte	0xff
	.zero		1


	//   ....[173]....
        /*0bdc*/ 	.word	0x00008de0
        /*0be0*/ 	.word	0x00000000
        /*0be4*/ 	.word	0x00000148
        /*0be8*/ 	.short	0x010a
        /*0bea*/ 	.byte	0xff
	.zero		1


	//   ....[174]....
        /*0bec*/ 	.word	0x00008e40
        /*0bf0*/ 	.word	0x00000000
        /*0bf4*/ 	.word	0x00000128
        /*0bf8*/ 	.short	0x010a
        /*0bfa*/ 	.byte	0xff
	.zero		1


	//   ....[175]....
        /*0bfc*/ 	.word	0x00008ea0
        /*0c00*/ 	.word	0x00000000
        /*0c04*/ 	.word	0x00000128
        /*0c08*/ 	.short	0x010a
        /*0c0a*/ 	.byte	0xff
	.zero		1


	//   ....[176]....
        /*0c0c*/ 	.word	0x00008f00
        /*0c10*/ 	.word	0x00000000
        /*0c14*/ 	.word	0x00000000
        /*0c18*/ 	.short	0x010a
        /*0c1a*/ 	.byte	0xff
	.zero		1


	//   ....[177]....
        /*0c1c*/ 	.word	0x00008f60
        /*0c20*/ 	.word	0x00000000
        /*0c24*/ 	.word	0x00000000
        /*0c28*/ 	.short	0x010a
        /*0c2a*/ 	.byte	0xff
	.zero		1


	//   ....[178]....
        /*0c2c*/ 	.word	0x00008fb0
        /*0c30*/ 	.word	0x00000000
        /*0c34*/ 	.word	0x00000150
        /*0c38*/ 	.short	0x010a
        /*0c3a*/ 	.byte	0xff
	.zero		1


	//   ....[179]....
        /*0c3c*/ 	.word	0x00009000
        /*0c40*/ 	.word	0x00000006
        /*0c44*/ 	.word	0x00000110
        /*0c48*/ 	.short	0x010a
        /*0c4a*/ 	.byte	0xff
	.zero		1


	//   ....[180]....
        /*0c4c*/ 	.word	0x00009050
        /*0c50*/ 	.word	0x0000004d
        /*0c54*/ 	.word	0x00000170
        /*0c58*/ 	.short	0x010a
        /*0c5a*/ 	.byte	0xff
	.zero		1


	//   ....[181]....
        /*0c5c*/ 	.word	0x000090a0
        /*0c60*/ 	.word	0x00000003
        /*0c64*/ 	.word	0x00000110
        /*0c68*/ 	.short	0x010a
        /*0c6a*/ 	.byte	0xff
	.zero		1


	//----- nvinfo : EIATTR_NUM_MBARRIERS
	.align		4
.L_47:
        /*0c6c*/ 	.byte	0x03, 0x38
        /*0c6e*/ 	.short	0x003b


	//----- nvinfo : EIATTR_EXIT_INSTR_OFFSETS
	.align		4
        /*0c70*/ 	.byte	0x04, 0x1c
        /*0c72*/ 	.short	(.L_49 - .L_48)


	//   ....[0]....
.L_48:
        /*0c74*/ 	.word	0x00003130


	//   ....[1]....
        /*0c78*/ 	.word	0x00003620


	//   ....[2]....
        /*0c7c*/ 	.word	0x00003680


	//   ....[3]....
        /*0c80*/ 	.word	0x00004a00


	//   ....[4]....
        /*0c84*/ 	.word	0x000059a0


	//   ....[5]....
        /*0c88*/ 	.word	0x000059e0


	//   ....[6]....
        /*0c8c*/ 	.word	0x00007fd0


	//   ....[7]....
        /*0c90*/ 	.word	0x00008040


	//   ....[8]....
        /*0c94*/ 	.word	0x00008070


	//   ....[9]....
        /*0c98*/ 	.word	0x000080e0


	//----- nvinfo : EIATTR_MAX_THREADS
	.align		4
.L_49:
        /*0c9c*/ 	.byte	0x04, 0x05
        /*0c9e*/ 	.short	(.L_51 - .L_50)
.L_50:
        /*0ca0*/ 	.word	0x00000100
        /*0ca4*/ 	.word	0x00000001
        /*0ca8*/ 	.word	0x00000001


	//----- nvinfo : EIATTR_CRS_STACK_SIZE
	.align		4
.L_51:
        /*0cac*/ 	.byte	0x04, 0x1e
        /*0cae*/ 	.short	(.L_53 - .L_52)
.L_52:
        /*0cb0*/ 	.word	0x00000000


	//----- nvinfo : EIATTR_CBANK_PARAM_SIZE
	.align		4
.L_53:
        /*0cb4*/ 	.byte	0x03, 0x19
        /*0cb6*/ 	.short	0x0800


	//----- nvinfo : EIATTR_PARAM_CBANK
	.align		4
        /*0cb8*/ 	.byte	0x04, 0x0a
        /*0cba*/ 	.short	(.L_55 - .L_54)
	.align		4
.L_54:
        /*0cbc*/ 	.word	index@(.nv.constant0._ZN7cutlass13device_kernelINS_4gemm6kernel13GemmUniversalIN4cute5tupleIJiiiiEEENS1_10collective13CollectiveMmaINS1_35MainloopSm100TmaUmmaWarpSpecializedILi17ELi2ELi4ENS5_IJNS4_1CILi2EEENSA_ILi1EEESC_EEEEENS5_IJNSA_ILi128EEENSA_ILi64EEESG_EEENS_10bfloat16_tENS5_IJlSC_lEEESI_SJ_NS4_8TiledMMAINS4_8MMA_AtomIJNS4_26SM100_MMA_F16BF16_2x1SM_SSISI_SI_fLi128ELi64ELNS4_4UMMA5MajorE0ELSO_0ELNSN_7ScaleInE0ELSP_0EEEEEENS4_6LayoutINS5_IJSC_SC_SC_EEENS5_IJNSA_ILi0EEESU_SU_EEEEENS5_IJNS4_10UnderscoreESX_SX_EEEEENS4_18SM100_TMA_2SM_LOADENS4_14ComposedLayoutINS4_7SwizzleILi3ELi4ELi3EEENS4_18smem_ptr_flag_bitsILi16EEENSS_INS5_IJNSA_ILi8EEESG_EEENS5_IJSG_SC_EEEEEEEvNS4_8identityES10_S1A_vS1B_EENS_8epilogue10collective18CollectiveEpilogueINS1D_23Sm100TmaWarpSpecializedILi3ELi2ELi16ELb1ELb0EEEJNS5_IJSG_SG_SG_EEENS5_IJNSS_ISG_SC_EENSS_INS5_IJNSA_ILi16EEESB_EEENS5_IJSC_NSA_ILi32EEEEEEEEEEESI_SJ_SI_SJ_NS1D_6fusion15FusionCallbacksIS1H_NS1Q_17LinCombPerRowBiasISI_fSI_SI_fLi8ELNS_15FloatRoundStyleE2EEES1I_S1P_JEEENS4_5SM1004TMEM4LOAD26SM100_TMEM_LOAD_32dp32b16xENS4_13SM90_TMA_LOADENS11_INS12_ILi1ELi4ELi3EEES15_NSS_INS5_IJS16_S1K_EEENS5_IJS1K_SC_EEEEEEENS4_39AutoVectorizingCopyWithAssumedAlignmentILi128EEENS4_14SM90_TMA_STOREES25_S27_S27_EEEvvEEEEvNT_6ParamsE)
        /*0cc0*/ 	.short	0x0380
        /*0cc2*/ 	.short	0x0800


	//----- nvinfo : EIATTR_SW_WAR
	.align		4
.L_55:
        /*0cc4*/ 	.byte	0x04, 0x36
        /*0cc6*/ 	.short	(.L_57 - .L_56)
.L_56:
        /*0cc8*/ 	.word	0x00000008
.L_57:


//--------------------- .nv.callgraph             --------------------------
	.section	.nv.callgraph,"",@"SHT_CUDA_CALLGRAPH"
	.align	4
	.sectionentsize	8
	.align		4
        /*0000*/ 	.word	0x00000000
	.align		4
        /*0004*/ 	.word	0xffffffff
	.align		4
        /*0008*/ 	.word	index@(_ZN7cutlass13device_kernelINS_4gemm6kernel13GemmUniversalIN4cute5tupleIJiiiiEEENS1_10collective13CollectiveMmaINS1_35MainloopSm100TmaUmmaWarpSpecializedILi17ELi2ELi4ENS5_IJNS4_1CILi2EEENSA_ILi1EEESC_EEEEENS5_IJNSA_ILi128EEENSA_ILi64EEESG_EEENS_10bfloat16_tENS5_IJlSC_lEEESI_SJ_NS4_8TiledMMAINS4_8MMA_AtomIJNS4_26SM100_MMA_F16BF16_2x1SM_SSISI_SI_fLi128ELi64ELNS4_4UMMA5MajorE0ELSO_0ELNSN_7ScaleInE0ELSP_0EEEEEENS4_6LayoutINS5_IJSC_SC_SC_EEENS5_IJNSA_ILi0EEESU_SU_EEEEENS5_IJNS4_10UnderscoreESX_SX_EEEEENS4_18SM100_TMA_2SM_LOADENS4_14ComposedLayoutINS4_7SwizzleILi3ELi4ELi3EEENS4_18smem_ptr_flag_bitsILi16EEENSS_INS5_IJNSA_ILi8EEESG_EEENS5_IJSG_SC_EEEEEEEvNS4_8identityES10_S1A_vS1B_EENS_8epilogue10collective18CollectiveEpilogueINS1D_23Sm100TmaWarpSpecializedILi3ELi2ELi16ELb1ELb0EEEJNS5_IJSG_SG_SG_EEENS5_IJNSS_ISG_SC_EENSS_INS5_IJNSA_ILi16EEESB_EEENS5_IJSC_NSA_ILi32EEEEEEEEEEESI_SJ_SI_SJ_NS1D_6fusion15FusionCallbacksIS1H_NS1Q_17LinCombPerRowBiasISI_fSI_SI_fLi8ELNS_15FloatRoundStyleE2EEES1I_S1P_JEEENS4_5SM1004TMEM4LOAD26SM100_TMEM_LOAD_32dp32b16xENS4_13SM90_TMA_LOADENS11_INS12_ILi1ELi4ELi3EEES15_NSS_INS5_IJS16_S1K_EEENS5_IJS1K_SC_EEEEEEENS4_39AutoVectorizingCopyWithAssumedAlignmentILi128EEENS4_14SM90_TMA_STOREES25_S27_S27_EEEvvEEEEvNT_6ParamsE)
	.align		4
        /*000c*/ 	.word	index@(__assertfail)
	.align		4
        /*0010*/ 	.word	0x00000000
	.align		4
        /*0014*/ 	.word	0xfffffffe
	.align		4
        /*0018*/ 	.word	0x00000000
	.align		4
        /*001c*/ 	.word	0xfffffffd
	.align		4
        /*0020*/ 	.word	0x00000000
	.align		4
        /*0024*/ 	.word	0xfffffffc


//--------------------- .nv.constant4             --------------------------
	.section	.nv.constant4,"a",@progbits
	.align	8
	.align		8
.nv.constant4:
        /*0000*/ 	.dword	__assertfail
	.align		8
        /*0008*/ 	.dword	__unnamed_1
	.align		8
        /*0010*/ 	.dword	__unnamed_2
	.align		8
        /*0018*/ 	.dword	_ZN39_INTERNAL_7c7e492a_4_k_cu_0fa67979_35504cuda3std3__45__cpo5beginE
	.align		8
        /*0020*/ 	.dword	_ZN39_INTERNAL_7c7e492a_4_k_cu_0fa67979_35504cuda3std3__45__cpo3endE
	.align		8
        /*0028*/ 	.dword	_ZN39_INTERNAL_7c7e492a_4_k_cu_0fa67979_35504cuda3std3__45__cpo6cbeginE
	.align		8
        /*0030*/ 	.dword	_ZN39_INTERNAL_7c7e492a_4_k_cu_0fa67979_35504cuda3std3__45__cpo4cendE
	.align		8
        /*0038*/ 	.dword	_ZN39_INTERNAL_7c7e492a_4_k_cu_0fa67979_35504cuda3std3__441_GLOBAL__N__7c7e492a_4_k_cu_0fa67979_35506ignoreE
	.align		8
        /*0040*/ 	.dword	_ZN39_INTERNAL_7c7e492a_4_k_cu_0fa67979_35504cuda3std3__419piecewise_constructE
	.align		8
        /*0048*/ 	.dword	_ZN39_INTERNAL_7c7e492a_4_k_cu_0fa67979_35504cuda3std3__48in_placeE
	.align		8
        /*0050*/ 	.dword	_ZN39_INTERNAL_7c7e492a_4_k_cu_0fa67979_35504cuda3std6ranges3__45__cpo4swapE
	.align		8
        /*0058*/ 	.dword	_ZN39_INTERNAL_7c7e492a_4_k_cu_0fa67979_35504cuda3std6ranges3__45__cpo9iter_moveE
	.align		8
        /*0060*/ 	.dword	_ZN39_INTERNAL_7c7e492a_4_k_cu_0fa67979_35504cute7productE
	.align		8
        /*0068*/ 	.dword	_ZN39_INTERNAL_7c7e492a_4_k_cu_0fa67979_35504cute1_E
	.align		8
        /*0070*/ 	.dword	$str$25
	.align		8
        /*0078*/ 	.dword	$str$26
	.align		8
        /*0080*/ 	.dword	$str$27
	.align		8
        /*0088*/ 	.dword	$str$28


//--------------------- .text._ZN7cutlass13device_kernelINS_4gemm6kernel13GemmUniversalIN4cute5tupleIJiiiiEEENS1_10collective13CollectiveMmaINS1_35MainloopSm100TmaUmmaWarpSpecializedILi17ELi2ELi4ENS5_IJNS4_1CILi2EEENSA_ILi1EEESC_EEEEENS5_IJNSA_ILi128EEENSA_ILi64EEESG_EEENS_10bfloat16_tENS5_IJlSC_lEEESI_SJ_NS4_8TiledMMAINS4_8MMA_AtomIJNS4_26SM100_MMA_F16BF16_2x1SM_SSISI_SI_fLi128ELi64ELNS4_4UMMA5MajorE0ELSO_0ELNSN_7ScaleInE0ELSP_0EEEEEENS4_6LayoutINS5_IJSC_SC_SC_EEENS5_IJNSA_ILi0EEESU_SU_EEEEENS5_IJNS4_10UnderscoreESX_SX_EEEEENS4_18SM100_TMA_2SM_LOADENS4_14ComposedLayoutINS4_7SwizzleILi3ELi4ELi3EEENS4_18smem_ptr_flag_bitsILi16EEENSS_INS5_IJNSA_ILi8EEESG_EEENS5_IJSG_SC_EEEEEEEvNS4_8identityES10_S1A_vS1B_EENS_8epilogue10collective18CollectiveEpilogueINS1D_23Sm100TmaWarpSpecializedILi3ELi2ELi16ELb1ELb0EEEJNS5_IJSG_SG_SG_EEENS5_IJNSS_ISG_SC_EENSS_INS5_IJNSA_ILi16EEESB_EEENS5_IJSC_NSA_ILi32EEEEEEEEEEESI_SJ_SI_SJ_NS1D_6fusion15FusionCallbacksIS1H_NS1Q_17LinCombPerRowBiasISI_fSI_SI_fLi8ELNS_15FloatRoundStyleE2EEES1I_S1P_JEEENS4_5SM1004TMEM4LOAD26SM100_TMEM_LOAD_32dp32b16xENS4_13SM90_TMA_LOADENS11_INS12_ILi1ELi4ELi3EEES15_NSS_INS5_IJS16_S1K_EEENS5_IJS1K_SC_EEEEEEENS4_39AutoVectorizingCopyWithAssumedAlignmentILi128EEENS4_14SM90_TMA_STOREES25_S27_S27_EEEvvEEEEvNT_6ParamsE --------------------------
	.section	.text._ZN7cutlass13device_kernelINS_4gemm6kernel13GemmUniversalIN4cute5tupleIJiiiiEEENS1_10collective13CollectiveMmaINS1_35MainloopSm100TmaUmmaWarpSpecializedILi17ELi2ELi4ENS5_IJNS4_1CILi2EEENSA_ILi1EEESC_EEEEENS5_IJNSA_ILi128EEENSA_ILi64EEESG_EEENS_10bfloat16_tENS5_IJlSC_lEEESI_SJ_NS4_8TiledMMAINS4_8MMA_AtomIJNS4_26SM100_MMA_F16BF16_2x1SM_SSISI_SI_fLi128ELi64ELNS4_4UMMA5MajorE0ELSO_0ELNSN_7ScaleInE0ELSP_0EEEEEENS4_6LayoutINS5_IJSC_SC_SC_EEENS5_IJNSA_ILi0EEESU_SU_EEEEENS5_IJNS4_10UnderscoreESX_SX_EEEEENS4_18SM100_TMA_2SM_LOADENS4_14ComposedLayoutINS4_7SwizzleILi3ELi4ELi3EEENS4_18smem_ptr_flag_bitsILi16EEENSS_INS5_IJNSA_ILi8EEESG_EEENS5_IJSG_SC_EEEEEEEvNS4_8identityES10_S1A_vS1B_EENS_8epilogue10collective18CollectiveEpilogueINS1D_23Sm100TmaWarpSpecializedILi3ELi2ELi16ELb1ELb0EEEJNS5_IJSG_SG_SG_EEENS5_IJNSS_ISG_SC_EENSS_INS5_IJNSA_ILi16EEESB_EEENS5_IJSC_NSA_ILi32EEEEEEEEEEESI_SJ_SI_SJ_NS1D_6fusion15FusionCallbacksIS1H_NS1Q_17LinCombPerRowBiasISI_fSI_SI_fLi8ELNS_15FloatRoundStyleE2EEES1I_S1P_JEEENS4_5SM1004TMEM4LOAD26SM100_TMEM_LOAD_32dp32b16xENS4_13SM90_TMA_LOADENS11_INS12_ILi1ELi4ELi3EEES15_NSS_INS5_IJS16_S1K_EEENS5_IJS1K_SC_EEEEEEENS4_39AutoVectorizingCopyWithAssumedAlignmentILi128EEENS4_14SM90_TMA_STOREES25_S27_S27_EEEvvEEEEvNT_6ParamsE,"ax",@progbits
	.align	128
.text._ZN7cutlass13device_kernelINS_4gemm6kernel13GemmUniversalIN4cute5tupleIJiiiiEEENS1_10collective13CollectiveMmaINS1_35MainloopSm100TmaUmmaWarpSpecializedILi17ELi2ELi4ENS5_IJNS4_1CILi2EEENSA_ILi1EEESC_EEEEENS5_IJNSA_ILi128EEENSA_ILi64EEESG_EEENS_10bfloat16_tENS5_IJlSC_lEEESI_SJ_NS4_8TiledMMAINS4_8MMA_AtomIJNS4_26SM100_MMA_F16BF16_2x1SM_SSISI_SI_fLi128ELi64ELNS4_4UMMA5MajorE0ELSO_0ELNSN_7ScaleInE0ELSP_0EEEEEENS4_6LayoutINS5_IJSC_SC_SC_EEENS5_IJNSA_ILi0EEESU_SU_EEEEENS5_IJNS4_10UnderscoreESX_SX_EEEEENS4_18SM100_TMA_2SM_LOADENS4_14ComposedLayoutINS4_7SwizzleILi3ELi4ELi3EEENS4_18smem_ptr_flag_bitsILi16EEENSS_INS5_IJNSA_ILi8EEESG_EEENS5_IJSG_SC_EEEEEEEvNS4_8identityES10_S1A_vS1B_EENS_8epilogue10collective18CollectiveEpilogueINS1D_23Sm100TmaWarpSpecializedILi3ELi2ELi16ELb1ELb0EEEJNS5_IJSG_SG_SG_EEENS5_IJNSS_ISG_SC_EENSS_INS5_IJNSA_ILi16EEESB_EEENS5_IJSC_NSA_ILi32EEEEEEEEEEESI_SJ_SI_SJ_NS1D_6fusion15FusionCallbacksIS1H_NS1Q_17LinCombPerRowBiasISI_fSI_SI_fLi8ELNS_15FloatRoundStyleE2EEES1I_S1P_JEEENS4_5SM1004TMEM4LOAD26SM100_TMEM_LOAD_32dp32b16xENS4_13SM90_TMA_LOADENS11_INS12_ILi1ELi4ELi3EEES15_NSS_INS5_IJS16_S1K_EEENS5_IJS1K_SC_EEEEEEENS4_39AutoVectorizingCopyWithAssumedAlignmentILi128EEENS4_14SM90_TMA_STOREES25_S27_S27_EEEvvEEEEvNT_6ParamsE:
        .type           _ZN7cutlass13device_kernelINS_4gemm6kernel13GemmUniversalIN4cute5tupleIJiiiiEEENS1_10collective13CollectiveMmaINS1_35MainloopSm100TmaUmmaWarpSpecializedILi17ELi2ELi4ENS5_IJNS4_1CILi2EEENSA_ILi1EEESC_EEEEENS5_IJNSA_ILi128EEENSA_ILi64EEESG_EEENS_10bfloat16_tENS5_IJlSC_lEEESI_SJ_NS4_8TiledMMAINS4_8MMA_AtomIJNS4_26SM100_MMA_F16BF16_2x1SM_SSISI_SI_fLi128ELi64ELNS4_4UMMA5MajorE0ELSO_0ELNSN_7ScaleInE0ELSP_0EEEEEENS4_6LayoutINS5_IJSC_SC_SC_EEENS5_IJNSA_ILi0EEESU_SU_EEEEENS5_IJNS4_10UnderscoreESX_SX_EEEEENS4_18SM100_TMA_2SM_LOADENS4_14ComposedLayoutINS4_7SwizzleILi3ELi4ELi3EEENS4_18smem_ptr_flag_bitsILi16EEENSS_INS5_IJNSA_ILi8EEESG_EEENS5_IJSG_SC_EEEEEEEvNS4_8identityES10_S1A_vS1B_EENS_8epilogue10collective18CollectiveEpilogueINS1D_23Sm100TmaWarpSpecializedILi3ELi2ELi16ELb1ELb0EEEJNS5_IJSG_SG_SG_EEENS5_IJNSS_ISG_SC_EENSS_INS5_IJNSA_ILi16EEESB_EEENS5_IJSC_NSA_ILi32EEEEEEEEEEESI_SJ_SI_SJ_NS1D_6fusion15FusionCallbacksIS1H_NS1Q_17LinCombPerRowBiasISI_fSI_SI_fLi8ELNS_15FloatRoundStyleE2EEES1I_S1P_JEEENS4_5SM1004TMEM4LOAD26SM100_TMEM_LOAD_32dp32b16xENS4_13SM90_TMA_LOADENS11_INS12_ILi1ELi4ELi3EEES15_NSS_INS5_IJS16_S1K_EEENS5_IJS1K_SC_EEEEEEENS4_39AutoVectorizingCopyWithAssumedAlignmentILi128EEENS4_14SM90_TMA_STOREES25_S27_S27_EEEvvEEEEvNT_6ParamsE,@function
        .size           _ZN7cutlass13device_kernelINS_4gemm6kernel13GemmUniversalIN4cute5tupleIJiiiiEEENS1_10collective13CollectiveMmaINS1_35MainloopSm100TmaUmmaWarpSpecializedILi17ELi2ELi4ENS5_IJNS4_1CILi2EEENSA_ILi1EEESC_EEEEENS5_IJNSA_ILi128EEENSA_ILi64EEESG_EEENS_10bfloat16_tENS5_IJlSC_lEEESI_SJ_NS4_8TiledMMAINS4_8MMA_AtomIJNS4_26SM100_MMA_F16BF16_2x1SM_SSISI_SI_fLi128ELi64ELNS4_4UMMA5MajorE0ELSO_0ELNSN_7ScaleInE0ELSP_0EEEEEENS4_6LayoutINS5_IJSC_SC_SC_EEENS5_IJNSA_ILi0EEESU_SU_EEEEENS5_IJNS4_10UnderscoreESX_SX_EEEEENS4_18SM100_TMA_2SM_LOADENS4_14ComposedLayoutINS4_7SwizzleILi3ELi4ELi3EEENS4_18smem_ptr_flag_bitsILi16EEENSS_INS5_IJNSA_ILi8EEESG_EEENS5_IJSG_SC_EEEEEEEvNS4_8identityES10_S1A_vS1B_EENS_8epilogue10collective18CollectiveEpilogueINS1D_23Sm100TmaWarpSpecializedILi3ELi2ELi16ELb1ELb0EEEJNS5_IJSG_SG_SG_EEENS5_IJNSS_ISG_SC_EENSS_INS5_IJNSA_ILi16EEESB_EEENS5_IJSC_NSA_ILi32EEEEEEEEEEESI_SJ_SI_SJ_NS1D_6fusion15FusionCallbacksIS1H_NS1Q_17LinCombPerRowBiasISI_fSI_SI_fLi8ELNS_15FloatRoundStyleE2EEES1I_S1P_JEEENS4_5SM1004TMEM4LOAD26SM100_TMEM_LOAD_32dp32b16xENS4_13SM90_TMA_LOADENS11_INS12_ILi1ELi4ELi3EEES15_NSS_INS5_IJS16_S1K_EEENS5_IJS1K_SC_EEEEEEENS4_39AutoVectorizingCopyWithAssumedAlignmentILi128EEENS4_14SM90_TMA_STOREES25_S27_S27_EEEvvEEEEvNT_6ParamsE,(.L_x_216 - _ZN7cutlass13device_kernelINS_4gemm6kernel13GemmUniversalIN4cute5tupleIJiiiiEEENS1_10collective13CollectiveMmaINS1_35MainloopSm100TmaUmmaWarpSpecializedILi17ELi2ELi4ENS5_IJNS4_1CILi2EEENSA_ILi1EEESC_EEEEENS5_IJNSA_ILi128EEENSA_ILi64EEESG_EEENS_10bfloat16_tENS5_IJlSC_lEEESI_SJ_NS4_8TiledMMAINS4_8MMA_AtomIJNS4_26SM100_MMA_F16BF16_2x1SM_SSISI_SI_fLi128ELi64ELNS4_4UMMA5MajorE0ELSO_0ELNSN_7ScaleInE0ELSP_0EEEEEENS4_6LayoutINS5_IJSC_SC_SC_EEENS5_IJNSA_ILi0EEESU_SU_EEEEENS5_IJNS4_10UnderscoreESX_SX_EEEEENS4_18SM100_TMA_2SM_LOADENS4_14ComposedLayoutINS4_7SwizzleILi3ELi4ELi3EEENS4_18smem_ptr_flag_bitsILi16EEENSS_INS5_IJNSA_ILi8EEESG_EEENS5_IJSG_SC_EEEEEEEvNS4_8identityES10_S1A_vS1B_EENS_8epilogue10collective18CollectiveEpilogueINS1D_23Sm100TmaWarpSpecializedILi3ELi2ELi16ELb1ELb0EEEJNS5_IJSG_SG_SG_EEENS5_IJNSS_ISG_SC_EENSS_INS5_IJNSA_ILi16EEESB_EEENS5_IJSC_NSA_ILi32EEEEEEEEEEESI_SJ_SI_SJ_NS1D_6fusion15FusionCallbacksIS1H_NS1Q_17LinCombPerRowBiasISI_fSI_SI_fLi8ELNS_15FloatRoundStyleE2EEES1I_S1P_JEEENS4_5SM1004TMEM4LOAD26SM100_TMEM_LOAD_32dp32b16xENS4_13SM90_TMA_LOADENS11_INS12_ILi1ELi4ELi3EEES15_NSS_INS5_IJS16_S1K_EEENS5_IJS1K_SC_EEEEEEENS4_39AutoVectorizingCopyWithAssumedAlignmentILi128EEENS4_14SM90_TMA_STOREES25_S27_S27_EEEvvEEEEvNT_6ParamsE)
        .other          _ZN7cutlass13device_kernelINS_4gemm6kernel13GemmUniversalIN4cute5tupleIJiiiiEEENS1_10collective13CollectiveMmaINS1_35MainloopSm100TmaUmmaWarpSpecializedILi17ELi2ELi4ENS5_IJNS4_1CILi2EEENSA_ILi1EEESC_EEEEENS5_IJNSA_ILi128EEENSA_ILi64EEESG_EEENS_10bfloat16_tENS5_IJlSC_lEEESI_SJ_NS4_8TiledMMAINS4_8MMA_AtomIJNS4_26SM100_MMA_F16BF16_2x1SM_SSISI_SI_fLi128ELi64ELNS4_4UMMA5MajorE0ELSO_0ELNSN_7ScaleInE0ELSP_0EEEEEENS4_6LayoutINS5_IJSC_SC_SC_EEENS5_IJNSA_ILi0EEESU_SU_EEEEENS5_IJNS4_10UnderscoreESX_SX_EEEEENS4_18SM100_TMA_2SM_LOADENS4_14ComposedLayoutINS4_7SwizzleILi3ELi4ELi3EEENS4_18smem_ptr_flag_bitsILi16EEENSS_INS5_IJNSA_ILi8EEESG_EEENS5_IJSG_SC_EEEEEEEvNS4_8identityES10_S1A_vS1B_EENS_8epilogue10collective18CollectiveEpilogueINS1D_23Sm100TmaWarpSpecializedILi3ELi2ELi16ELb1ELb0EEEJNS5_IJSG_SG_SG_EEENS5_IJNSS_ISG_SC_EENSS_INS5_IJNSA_ILi16EEESB_EEENS5_IJSC_NSA_ILi32EEEEEEEEEEESI_SJ_SI_SJ_NS1D_6fusion15FusionCallbacksIS1H_NS1Q_17LinCombPerRowBiasISI_fSI_SI_fLi8ELNS_15FloatRoundStyleE2EEES1I_S1P_JEEENS4_5SM1004TMEM4LOAD26SM100_TMEM_LOAD_32dp32b16xENS4_13SM90_TMA_LOADENS11_INS12_ILi1ELi4ELi3EEES15_NSS_INS5_IJS16_S1K_EEENS5_IJS1K_SC_EEEEEEENS4_39AutoVectorizingCopyWithAssumedAlignmentILi128EEENS4_14SM90_TMA_STOREES25_S27_S27_EEEvvEEEEvNT_6ParamsE,@"STO_CUDA_ENTRY STV_DEFAULT"
_ZN7cutlass13device_kernelINS_4gemm6kernel13GemmUniversalIN4cute5tupleIJiiiiEEENS1_10collective13CollectiveMmaINS1_35MainloopSm100TmaUmmaWarpSpecializedILi17ELi2ELi4ENS5_IJNS4_1CILi2EEENSA_ILi1EEESC_EEEEENS5_IJNSA_ILi128EEENSA_ILi64EEESG_EEENS_10bfloat16_tENS5_IJlSC_lEEESI_SJ_NS4_8TiledMMAINS4_8MMA_AtomIJNS4_26SM100_MMA_F16BF16_2x1SM_SSISI_SI_fLi128ELi64ELNS4_4UMMA5MajorE0ELSO_0ELNSN_7ScaleInE0ELSP_0EEEEEENS4_6LayoutINS5_IJSC_SC_SC_EEENS5_IJNSA_ILi0EEESU_SU_EEEEENS5_IJNS4_10UnderscoreESX_SX_EEEEENS4_18SM100_TMA_2SM_LOADENS4_14ComposedLayoutINS4_7SwizzleILi3ELi4ELi3EEENS4_18smem_ptr_flag_bitsILi16EEENSS_INS5_IJNSA_ILi8EEESG_EEENS5_IJSG_SC_EEEEEEEvNS4_8identityES10_S1A_vS1B_EENS_8epilogue10collective18CollectiveEpilogueINS1D_23Sm100TmaWarpSpecializedILi3ELi2ELi16ELb1ELb0EEEJNS5_IJSG_SG_SG_EEENS5_IJNSS_ISG_SC_EENSS_INS5_IJNSA_ILi16EEESB_EEENS5_IJSC_NSA_ILi32EEEEEEEEEEESI_SJ_SI_SJ_NS1D_6fusion15FusionCallbacksIS1H_NS1Q_17LinCombPerRowBiasISI_fSI_SI_fLi8ELNS_15FloatRoundStyleE2EEES1I_S1P_JEEENS4_5SM1004TMEM4LOAD26SM100_TMEM_LOAD_32dp32b16xENS4_13SM90_TMA_LOADENS11_INS12_ILi1ELi4ELi3EEES15_NSS_INS5_IJS16_S1K_EEENS5_IJS1K_SC_EEEEEEENS4_39AutoVectorizingCopyWithAssumedAlignmentILi128EEENS4_14SM90_TMA_STOREES25_S27_S27_EEEvvEEEEvNT_6ParamsE:
[----:B------:R-:W1:Y:S01]  /*0000*/  LDC R1, c[0x0][0x37c] ;  /* 0x0000df00ff017b82 */ /* 0x000e620000000800 */
[----:B------:R-:W2:Y:S01]  /*0010*/  S2R R0, SR_TID.X ;  /* 0x0000000000007919 */ /* 0x000ea20000002100 */
[----:B------:R-:W3:Y:S06]  /*0020*/  LDCU.64 UR8, c[0x0][0x890] ;  /* 0x00011200ff0877ac */ /* 0x000eec0008000a00 */
[----:B------:R-:W4:Y:S01]  /*0030*/  S2UR UR39, SR_CgaCtaId ;  /* 0x00000000002779c3 */ /* 0x000f220000008800 */
[----:B------:R-:W-:Y:S01]  /*0040*/  PRMT R62, RZ, 0x7610, R62 ;  /* 0x00007610ff3e7816 */ /* 0x000fe2000000003e */
[----:B------:R-:W1:Y:S01]  /*0050*/  LDCU.64 UR48, c[0x0][0x358] ;  /* 0x00006b00ff3077ac */ /* 0x000e620008000a00 */
[----:B------:R-:W-:-:S02]  /*0060*/  ELECT P0, URZ, PT ;  /* 0x0000000000ff782f */ /* 0x000fc40003800000 */
[----:B---3--:R-:W-:-:S04]  /*0070*/  ISETP.NE.U32.AND P1, PT, RZ, UR8, PT ;  /* 0x00000008ff007c0c */ /* 0x008fc8000bf25070 */
[----:B------:R-:W-:Y:S01]  /*0080*/  ISETP.NE.AND.EX P2, PT, RZ, UR9, PT, P1 ;  /* 0x00000009ff007c0c */ /* 0x000fe2000bf45310 */
[----:B----4-:R-:W-:Y:S02]  /*0090*/  ULOP3.LUT UR5, UR39, 0x1, URZ, 0xc0, !UPT ;  /* 0x0000000127057892 */ /* 0x010fe4000f8ec0ff */
[----:B------:R-:W-:Y:S01]  /*00a0*/  ULOP3.LUT UR4, UR39, 0x1, URZ, 0x3c, !UPT ;  /* 0x0000000127047892 */ /* 0x000fe2000f8e3cff */
[----:B--2---:R-:W-:-:S05]  /*00b0*/  SHF.R.U32.HI R68, RZ, 0x5, R0 ;  /* 0x00000005ff447819 */ /* 0x004fca0000011600 */
[----:B------:R-:W2:Y:S02]  /*00c0*/  SHFL.IDX PT, R2, R68, RZ, 0x1f ;  /* 0x00001fff44027589 */ /* 0x000ea400000e0000 */
[----:B--2---:R-:W-:Y:S02]  /*00d0*/  R2UR UR10, R2 ;  /* 0x00000000020a72ca */ /* 0x004fe400000e0000 */
[----:B-1----:R-:W-:Y:S05]  /*00e0*/  @P2 BRA `(.L_x_0) ;  /* 0x00000000002c2947 */ /* 0x002fea0003800000 */
[----:B------:R-:W1:Y:S02]  /*00f0*/  LDCU.64 UR6, c[0x0][0x888] ;  /* 0x00011100ff0677ac */ /* 0x000e640008000a00 */
[----:B-1----:R-:W-:-:S04]  /*0100*/  UISETP.NE.U32.AND UP0, UPT, UR6, URZ, UPT ;  /* 0x000000ff0600728c */ /* 0x002fc8000bf05070 */
[----:B------:R-:W-:-:S09]  /*0110*/  UISETP.NE.AND.EX UP0, UPT, UR7, URZ, UPT, UP0 ;  /* 0x000000ff0700728c */ /* 0x000fd2000bf05300 */
[----:B------:R-:W-:Y:S05]  /*0120*/  BRA.U !UP0, `(.L_x_1) ;  /* 0x0000000108107547 */ /* 0x000fea000b800000 */
[----:B------:R-:W1:Y:S02]  /*0130*/  LDC.64 R34, c[0x0][0x888] ;  /* 0x00022200ff227b82 */ /* 0x000e640000000a00 */
[----:B-1----:R1:W5:Y:S01]  /*0140*/  LDG.E R34, desc[UR48][R34.64] ;  /* 0x0000003022227981 */ /* 0x002362000c1e1900 */
[----:B------:R-:W-:Y:S01]  /*0150*/  HFMA2 R62, -RZ, RZ, 0, 5.9604644775390625e-08 ;  /* 0x00000001ff3e7431 */ /* 0x000fe200000001ff */
[----:B------:R-:W-:Y:S05]  /*0160*/  BRA `(.L_x_0) ;  /* 0x00000000000c7947 */ /* 0x000fea0003800000 */
.L_x_1:
[----:B------:R-:W1:Y:S01]  /*0170*/  LDCU UR6, c[0x0][0x880] ;  /* 0x00011000ff0677ac */ /* 0x000e620008000800 */
[----:B------:R-:W-:Y:S01]  /*0180*/  HFMA2 R62, -RZ, RZ, 0, 5.9604644775390625e-08 ;  /* 0x00000001ff3e7431 */ /* 0x000fe200000001ff */
[----:B-1----:R-:W-:-:S07]  /*0190*/  MOV R34, UR6 ;  /* 0x0000000600227c02 */ /* 0x002fce0008000f00 */
.L_x_0:
[----:B------:R-:W2:Y:S02]  /*01a0*/  LDCU.64 UR6, c[0x0][0x8b0] ;  /* 0x00011600ff0677ac */ /* 0x000ea40008000a00 */
[----:B--2---:R-:W-:-:S04]  /*01b0*/  UISETP.NE.U32.AND UP0, UPT, UR6, URZ, UPT ;  /* 0x000000ff0600728c */ /* 0x004fc8000bf05070 */
[----:B------:R-:W-:-:S09]  /*01c0*/  UISETP.NE.AND.EX UP0, UPT, UR7, URZ, UPT, UP0 ;  /* 0x000000ff0700728c */ /* 0x000fd2000bf05300 */
[----:B------:R-:W-:Y:S05]  /*01d0*/  BRA.U UP0, `(.L_x_2) ;  /* 0x0000000100247547 */ /* 0x000fea000b800000 */
[----:B------:R-:W2:Y:S02]  /*01e0*/  LDCU.64 UR6, c[0x0][0x8a8] ;  /* 0x00011500ff0677ac */ /* 0x000ea40008000a00 */
[----:B--2---:R-:W-:-:S04]  /*01f0*/  UISETP.NE.U32.AND UP0, UPT, UR6, URZ, UPT ;  /* 0x000000ff0600728c */ /* 0x004fc8000bf05070 */
[----:B------:R-:W-:-:S09]  /*0200*/  UISETP.NE.AND.EX UP0, UPT, UR7, URZ, UPT, UP0 ;  /* 0x000000ff0700728c */ /* 0x000fd2000bf05300 */
[----:B------:R-:W-:Y:S05]  /*0210*/  BRA.U !UP0, `(.L_x_3) ;  /* 0x00000001080c7547 */ /* 0x000fea000b800000 */
[----:B------:R-:W2:Y:S02]  /*0220*/  LDC.64 R2, c[0x0][0x8a8] ;  /* 0x00022a00ff027b82 */ /* 0x000ea40000000a00 */
[----:B--2---:R2:W5:Y:S01]  /*0230*/  LDG.E R33, desc[UR48][R2.64] ;  /* 0x0000003002217981 */ /* 0x004562000c1e1900 */
[----:B------:R-:W-:Y:S05]  /*0240*/  BRA `(.L_x_2) ;  /* 0x0000000000087947 */ /* 0x000fea0003800000 */
.L_x_3:
[----:B------:R-:W2:Y:S02]  /*0250*/  LDCU UR6, c[0x0][0x8a0] ;  /* 0x00011400ff0677ac */ /* 0x000ea40008000800 */
[----:B--2---:R-:W-:Y:S02]  /*0260*/  MOV R33, UR6 ;  /* 0x0000000600217c02 */ /* 0x004fe40008000f00 */
.L_x_2:
[----:B--2---:R-:W-:Y:S01]  /*0270*/  IMAD.U32 R2, RZ, RZ, UR10 ;  /* 0x0000000aff027e24 */ /* 0x004fe2000f8e00ff */
[----:B------:R-:W-:Y:S04]  /*0280*/  BSSY.RECONVERGENT B0, `(.L_x_4) ;  /* 0x000000c000007945 */ /* 0x000fe80003800200 */
[C---:B------:R-:W-:Y:S02]  /*0290*/  ISETP.NE.OR P3, PT, R2.reuse, 0x1, !P0 ;  /* 0x000000010200780c */ /* 0x040fe40004765670 */
[----:B------:R-:W-:-:S11]  /*02a0*/  ISETP.NE.OR P2, PT, R2, 0x3, !P0 ;  /* 0x000000030200780c */ /* 0x000fd60004745670 */
[----:B------:R-:W-:Y:S05]  /*02b0*/  @P3 BRA `(.L_x_5) ;  /* 0x0000000000203947 */ /* 0x000fea0003800000 */
[----:B------:R-:W2:Y:S02]  /*02c0*/  LDCU.64 UR6, c[0x0][0x348] ;  /* 0x00006900ff0677ac */ /* 0x000ea40008000a00 */
[----:B--2---:R-:W-:Y:S02]  /*02d0*/  UIADD3 UR12, UP1, UPT, UR6, 0x80, URZ ;  /* 0x00000080060c7890 */ /* 0x004fe4000ff3e0ff */
[----:B------:R-:W-:Y:S02]  /*02e0*/  UIADD3 UR6, UP0, UPT, UR6, 0x180, URZ ;  /* 0x0000018006067890 */ /* 0x000fe4000ff1e0ff */
[----:B------:R-:W-:Y:S02]  /*02f0*/  UIADD3.X UR13, UPT, UPT, URZ, UR7, URZ, UP1, !UPT ;  /* 0x00000007ff0d7290 */ /* 0x000fe40008ffe4ff */
[----:B------:R-:W-:-:S07]  /*0300*/  UIADD3.X UR7, UPT, UPT, URZ, UR7, URZ, UP0, !UPT ;  /* 0x00000007ff077290 */ /* 0x000fce00087fe4ff */
[----:B------:R2:W-:Y:S02]  /*0310*/  UTMACCTL.PF [UR12] ;  /* 0x000000000c0079b9 */ /* 0x0005e40008040000 */
[----:B------:R2:W-:Y:S02]  /*0320*/  UTMACCTL.PF [UR6] ;  /* 0x00000000060079b9 */ /* 0x0005e40008040000 */
[----:B--2---:R-:W-:Y:S01]  /*0330*/  NOP ;  /* 0x0000000000007918 */ /* 0x004fe20000000000 */
.L_x_5:
[----:B------:R-:W-:Y:S05]  /*0340*/  BSYNC.RECONVERGENT B0 ;  /* 0x0000000000007941 */ /* 0x000fea0003800200 */
.L_x_4:
[----:B------:R-:W-:Y:S04]  /*0350*/  BSSY.RECONVERGENT B0, `(.L_x_6) ;  /* 0x000000a000007945 */ /* 0x000fe80003800200 */
        /* <DEDUP_REMOVED lines=9> */
.L_x_7:
[----:B------:R-:W-:Y:S05]  /*03f0*/  BSYNC.RECONVERGENT B0 ;  /* 0x0000000000007941 */ /* 0x000fea0003800200 */
.L_x_6:
[----:B------:R-:W2:Y:S01]  /*0400*/  LDCU.64 UR6, c[0x0][0x888] ;  /* 0x00011100ff0677ac */ /* 0x000ea20008000a00 */
[----:B------:R-:W-:Y:S01]  /*0410*/  ISETP.NE.AND.EX P1, PT, RZ, UR9, PT, P1 ;  /* 0x00000009ff007c0c */ /* 0x000fe2000bf25310 */
[----:B------:R-:W-:Y:S02]  /*0420*/  UPLOP3.LUT UP4, UPT, UPT, UPT, UPT, 0x80, 0x8 ;  /* 0x000000000008789c */ /* 0x000fe40003f8f070 */
[----:B--2---:R-:W-:-:S04]  /*0430*/  UISETP.NE.U32.AND UP5, UPT, UR6, URZ, UPT ;  /* 0x000000ff0600728c */ /* 0x004fc8000bfa5070 */
[----:B------:R-:W-:-:S06]  /*0440*/  UISETP.NE.AND.EX UP5, UPT, UR7, URZ, UPT, UP5 ;  /* 0x000000ff0700728c */ /* 0x000fcc000bfa5350 */
[----:B------:R-:W-:-:S13]  /*0450*/  PLOP3.LUT P2, PT, PT, PT, UP5, 0x80, 0x8 ;  /* 0x000000000008781c */ /* 0x000fda0003f4f058 */
[----:B------:R-:W-:Y:S05]  /*0460*/  @P2 BRA P1, `(.L_x_8) ;  /* 0x0000000000202947 */ /* 0x000fea0000800000 */
[----:B------:R-:W-:Y:S01]  /*0470*/  UISETP.NE.U32.AND UP1, UPT, UR8, URZ, UPT ;  /* 0x000000ff0800728c */ /* 0x000fe2000bf25070 */
[----:B-----5:R-:W-:Y:S01]  /*0480*/  FSETP.NEU.AND P1, PT, R34, RZ, PT ;  /* 0x000000ff2200720b */ /* 0x020fe20003f2d000 */
[----:B------:R-:W-:Y:S02]  /*0490*/  USEL UR6, URZ, 0xffffffff, UP5 ;  /* 0xffffffffff067887 */ /* 0x000fe4000a800000 */
[----:B------:R-:W-:-:S10]  /*04a0*/  UISETP.NE.AND.EX UP1, UPT, UR9, URZ, UPT, UP1 ;  /* 0x000000ff0900728c */ /* 0x000fd4000bf25310 */
[----:B------:R-:W-:Y:S01]  /*04b0*/  VOTEU.ANY UP0, P1 ;  /* 0x0000000000ff7886 */ /* 0x000fe20000800100 */
[----:B------:R-:W-:-:S04]  /*04c0*/  @!UP1 USEL UR6, URZ, 0xffffffff, UP0 ;  /* 0xffffffffff069887 */ /* 0x000fc80008000000 */
[----:B------:R-:W-:-:S04]  /*04d0*/  ULOP3.LUT UR6, UR6, 0x1, URZ, 0xc0, !UPT ;  /* 0x0000000106067892 */ /* 0x000fc8000f8ec0ff */
[----:B------:R-:W-:-:S11]  /*04e0*/  UISETP.NE.U32.AND UP4, UPT, UR6, 0x1, UPT ;  /* 0x000000010600788c */ /* 0x000fd6000bf85070 */
.L_x_8:
[----:B------:R-:W2:Y:S01]  /*04f0*/  SHFL.IDX PT, R2, R68, RZ, 0x1f ;  /* 0x00001fff44027589 */ /* 0x000ea200000e0000 */
[----:B------:R-:W-:-:S04]  /*0500*/  UISETP.NE.AND UP0, UPT, UR10, 0x2, UPT ;  /* 0x000000020a00788c */ /* 0x000fc8000bf05270 */
[----:B------:R-:W-:Y:S02]  /*0510*/  UISETP.EQ.AND UP1, UPT, UR5, URZ, !UP0 ;  /* 0x000000ff0500728c */ /* 0x000fe4000c722270 */
[----:B------:R-:W-:-:S04]  /*0520*/  USEL UR7, URZ, 0x1, UP0 ;  /* 0x00000001ff077887 */ /* 0x000fc80008000000 */
[----:B------:R-:W-:Y:S02]  /*0530*/  PLOP3.LUT P5, PT, P0, PT, UP1, 0x80, 0x8 ;  /* 0x000000000008781c */ /* 0x000fe400007af018 */
[----:B--2---:R-:W-:-:S13]  /*0540*/  ISETP.NE.AND P1, PT, R2, RZ, PT ;  /* 0x000000ff0200720c */ /* 0x004fda0003f25270 */
[----:B------:R-:W-:Y:S05]  /*0550*/  @P1 BRA `(.L_x_9) ;  /* 0x0000000000b81947 */ /* 0x000fea0003800000 */
[----:B------:R-:W-:Y:S01]  /*0560*/  ELECT P1, URZ, PT ;  /* 0x0000000000ff782f */ /* 0x000fe20003820000 */
[----:B------:R-:W-:-:S12]  /*0570*/  BSSY.RECONVERGENT B0, `(.L_x_9) ;  /* 0x000002c000007945 */ /* 0x000fd80003800200 */
[----:B------:R-:W-:Y:S05]  /*0580*/  @!P1 BRA `(.L_x_10) ;  /* 0x0000000000a89947 */ /* 0x000fea0003800000 */
[----:B------:R-:W-:Y:S01]  /*0590*/  UMOV UR8, 0x400 ;  /* 0x0000040000087882 */ /* 0x000fe20000000000 */
[----:B------:R-:W-:Y:S01]  /*05a0*/  UMOV UR6, 0x1 ;  /* 0x0000000100067882 */ /* 0x000fe20000000000 */
[----:B------:R-:W-:Y:S02]  /*05b0*/  ULEA UR8, UR39, UR8, 0x18 ;  /* 0x0000000827087291 */ /* 0x000fe4000f8ec0ff */
[----:B------:R-:W-:-:S04]  /*05c0*/  UIADD3 UR12, UPT, UPT, -UR6, 0x100000, URZ ;  /* 0x00100000060c7890 */ /* 0x000fc8000fffe1ff */
[----:B------:R-:W-:Y:S02]  /*05d0*/  USHF.L.U32 UR13, UR12, 0xb, URZ ;  /* 0x0000000b0c0d7899 */ /* 0x000fe400080006ff */
[----:B------:R-:W-:Y:S01]  /*05e0*/  USHF.L.U32 UR12, UR12, 0x1, URZ ;  /* 0x000000010c0c7899 */ /* 0x000fe200080006ff */
[----:B------:R-:W2:Y:S11]  /*05f0*/  FENCE.VIEW.ASYNC.S ;  /* 0x00000000000073c6 */ /* 0x000eb60000000000 */
[----:B--2---:R2:W3:Y:S01]  /*0600*/  SYNCS.EXCH.64 URZ, [UR8], UR12 ;  /* 0x0000000c08ff75b2 */ /* 0x0044e20008000100 */
[----:B------:R2:W4:Y:S01]  /*0610*/  SYNCS.EXCH.64 URZ, [UR8+0x88], UR12 ;  /* 0x0000880c08ff75b2 */ /* 0x0005220008000100 */
[----:B------:R2:W1:Y:S01]  /*0620*/  SYNCS.EXCH.64 URZ, [UR8+0x8], UR12 ;  /* 0x0000080c08ff75b2 */ /* 0x0004620008000100 */
        /* <DEDUP_REMOVED lines=30> */
[----:B------:R2:W1:Y:S02]  /*0810*/  SYNCS.EXCH.64 URZ, [UR8+0x108], UR12 ;  /* 0x0001080c08ff75b2 */ /* 0x0004640008000100 */
[----:B--234-:R-:W-:Y:S01]  /*0820*/  NOP ;  /* 0x0000000000007918 */ /* 0x01cfe20000000000 */
.L_x_10:
[----:B------:R-:W-:Y:S05]  /*0830*/  BSYNC.RECONVERGENT B0 ;  /* 0x0000000000007941 */ /* 0x000fea0003800200 */
.L_x_9:
[----:B------:R-:W2:Y:S01]  /*0840*/  SHFL.IDX PT, R2, R68, RZ, 0x1f ;  /* 0x00001fff44027589 */ /* 0x000ea200000e0000 */
[----:B------:R-:W-:Y:S01]  /*0850*/  NOP ;  /* 0x0000000000007918 */ /* 0x000fe20000000000 */
[----:B--2---:R-:W-:-:S13]  /*0860*/  ISETP.NE.AND P1, PT, R2, 0x1, PT ;  /* 0x000000010200780c */ /* 0x004fda0003f25270 */
[----:B------:R-:W-:Y:S05]  /*0870*/  @P1 BRA `(.L_x_11) ;  /* 0x00000000004c1947 */ /* 0x000fea0003800000 */
[----:B------:R-:W-:Y:S01]  /*0880*/  UMOV UR9, 0x400 ;  /* 0x0000040000097882 */ /* 0x000fe20000000000 */
[----:B------:R-:W-:Y:S01]  /*0890*/  UMOV UR8, 0x20 ;  /* 0x0000002000087882 */ /* 0x000fe20000000000 */
[----:B------:R-:W-:Y:S01]  /*08a0*/  UMOV UR6, 0x80 ;  /* 0x0000008000067882 */ /* 0x000fe20000000000 */
[----:B------:R-:W-:Y:S02]  /*08b0*/  ULEA UR9, UR39, UR9, 0x18 ;  /* 0x0000000927097291 */ /* 0x000fe4000f8ec0ff */
[----:B------:R-:W-:-:S04]  /*08c0*/  UIADD3 UR12, UPT, UPT, -UR8, 0x100000, URZ ;  /* 0x00100000080c7890 */ /* 0x000fc8000fffe1ff */
[----:B------:R-:W-:Y:S02]  /*08d0*/  USHF.L.U32 UR13, UR12, 0xb, URZ ;  /* 0x0000000b0c0d7899 */ /* 0x000fe400080006ff */
[----:B------:R-:W-:Y:S02]  /*08e0*/  USHF.L.U32 UR12, UR12, 0x1, URZ ;  /* 0x000000010c0c7899 */ /* 0x000fe400080006ff */
[----:B------:R-:W-:-:S04]  /*08f0*/  UIADD3 UR14, UPT, UPT, -UR6, 0x100000, URZ ;  /* 0x00100000060e7890 */ /* 0x000fc8000fffe1ff */
[----:B------:R-:W-:Y:S02]  /*0900*/  USHF.L.U32 UR15, UR14, 0xb, URZ ;  /* 0x0000000b0e0f7899 */ /* 0x000fe400080006ff */
[----:B------:R-:W-:Y:S01]  /*0910*/  USHF.L.U32 UR14, UR14, 0x1, URZ ;  /* 0x000000010e0e7899 */ /* 0x000fe200080006ff */
[----:B------:R-:W-:Y:S01]  /*0920*/  ELECT P1, URZ, PT ;  /* 0x0000000000ff782f */ /* 0x000fe20003820000 */
[----:B------:R-:W2:Y:S02]  /*0930*/  FENCE.VIEW.ASYNC.S ;  /* 0x00000000000073c6 */ /* 0x000ea40000000000 */
[----:B--2---:R2:W3:Y:S08]  /*0940*/  SYNCS.EXCH.64 URZ, [UR9+0x110], UR12 ;  /* 0x0001100c09ff75b2 */ /* 0x0044f00008000100 */
[----:B------:R2:W4:Y:S01]  /*0950*/  SYNCS.EXCH.64 URZ, [UR9+0x128], UR14 ;  /* 0x0001280e09ff75b2 */ /* 0x0005220008000100 */
[----:B------:R2:W1:Y:S01]  /*0960*/  SYNCS.EXCH.64 URZ, [UR9+0x118], UR12 ;  /* 0x0001180c09ff75b2 */ /* 0x0004620008000100 */
[----:B------:R2:W1:Y:S01]  /*0970*/  SYNCS.EXCH.64 URZ, [UR9+0x130], UR14 ;  /* 0x0001300e09ff75b2 */ /* 0x0004620008000100 */
[----:B------:R2:W1:Y:S01]  /*0980*/  SYNCS.EXCH.64 URZ, [UR9+0x120], UR12 ;  /* 0x0001200c09ff75b2 */ /* 0x0004620008000100 */
[----:B------:R2:W1:Y:S01]  /*0990*/  SYNCS.EXCH.64 URZ, [UR9+0x138], UR14 ;  /* 0x0001380e09ff75b2 */ /* 0x0004620008000100 */
[----:B------:R-:W-:Y:S01]  /*09a0*/  NOP ;  /* 0x0000000000007918 */ /* 0x000fe20000000000 */
.L_x_11:
[----:B------:R-:W2:Y:S01]  /*09b0*/  SHFL.IDX PT, R2, R68, RZ, 0x1f ;  /* 0x00001fff44027589 */ /* 0x000ea200000e0000 */
[----:B------:R-:W-:Y:S01]  /*09c0*/  NOP ;  /* 0x0000000000007918 */ /* 0x000fe20000000000 */
[----:B--2---:R-:W-:-:S13]  /*09d0*/  ISETP.NE.AND P1, PT, R2, 0x3, PT ;  /* 0x000000030200780c */ /* 0x004fda0003f25270 */
[----:B------:R-:W-:Y:S05]  /*09e0*/  @P1 BRA `(.L_x_12) ;  /* 0x00000000002c1947 */ /* 0x000fea0003800000 */
[----:B------:R-:W-:Y:S01]  /*09f0*/  UMOV UR8, 0x400 ;  /* 0x0000040000087882 */ /* 0x000fe20000000000 */
[----:B------:R-:W-:Y:S01]  /*0a00*/  UMOV UR6, 0x20 ;  /* 0x0000002000067882 */ /* 0x000fe20000000000 */
[----:B------:R-:W-:Y:S02]  /*0a10*/  ULEA UR8, UR39, UR8, 0x18 ;  /* 0x0000000827087291 */ /* 0x000fe4000f8ec0ff */
[----:B------:R-:W-:-:S04]  /*0a20*/  UIADD3 UR12, UPT, UPT, -UR6, 0x100000, URZ ;  /* 0x00100000060c7890 */ /* 0x000fc8000fffe1ff */
[----:B------:R-:W-:Y:S02]  /*0a30*/  USHF.L.U32 UR13, UR12, 0xb, URZ ;  /* 0x0000000b0c0d7899 */ /* 0x000fe400080006ff */
[----:B------:R-:W-:Y:S01]  /*0a40*/  USHF.L.U32 UR12, UR12, 0x1, URZ ;  /* 0x000000010c0c7899 */ /* 0x000fe200080006ff */
[----:B------:R-:W-:Y:S01]  /*0a50*/  ELECT P1, URZ, PT ;  /* 0x0000000000ff782f */ /* 0x000fe20003820000 */
[----:B------:R-:W2:Y:S10]  /*0a60*/  FENCE.VIEW.ASYNC.S ;  /* 0x00000000000073c6 */ /* 0x000eb40000000000 */
[----:B--2---:R2:W1:Y:S01]  /*0a70*/  SYNCS.EXCH.64 URZ, [UR8+0x140], UR12 ;  /* 0x0001400c08ff75b2 */ /* 0x0044620008000100 */
[----:B------:R2:W1:Y:S01]  /*0a80*/  SYNCS.EXCH.64 URZ, [UR8+0x148], UR12 ;  /* 0x0001480c08ff75b2 */ /* 0x0004620008000100 */
[----:B------:R-:W-:Y:S01]  /*0a90*/  NOP ;  /* 0x0000000000007918 */ /* 0x000fe20000000000 */
.L_x_12:
[----:B------:R-:W3:Y:S01]  /*0aa0*/  SHFL.IDX PT, R2, R68, RZ, 0x1f ;  /* 0x00001fff44027589 */ /* 0x000ee200000e0000 */
[----:B------:R-:W-:Y:S01]  /*0ab0*/  NOP ;  /* 0x0000000000007918 */ /* 0x000fe20000000000 */
[----:B---3--:R-:W-:-:S13]  /*0ac0*/  ISETP.NE.AND P1, PT, R2, 0x4, PT ;  /* 0x000000040200780c */ /* 0x008fda0003f25270 */
[----:B------:R-:W-:Y:S05]  /*0ad0*/  @P1 BRA `(.L_x_13) ;  /* 0x0000000000481947 */ /* 0x000fea0003800000 */
[----:B------:R-:W-:Y:S01]  /*0ae0*/  UMOV UR9, 0x1e0 ;  /* 0x000001e000097882 */ /* 0x000fe20000000000 */
[----:B--2---:R-:W-:Y:S01]  /*0af0*/  UMOV UR8, 0x400 ;  /* 0x0000040000087882 */ /* 0x004fe20000000000 */
[----:B------:R-:W-:Y:S01]  /*0b00*/  USEL UR9, UR9, 0x1a0, UP4 ;  /* 0x000001a009097887 */ /* 0x000fe2000a000000 */
        /* <DEDUP_REMOVED lines=10> */
[----:B--2---:R3:W2:Y:S08]  /*0bb0*/  SYNCS.EXCH.64 URZ, [UR8+0x150], UR12 ;  /* 0x0001500c08ff75b2 */ /* 0x0046b00008000100 */
[----:B------:R3:W1:Y:S01]  /*0bc0*/  SYNCS.EXCH.64 URZ, [UR8+0x160], UR14 ;  /* 0x0001600e08ff75b2 */ /* 0x0006620008000100 */
[----:B------:R3:W1:Y:S01]  /*0bd0*/  SYNCS.EXCH.64 URZ, [UR8+0x158], UR12 ;  /* 0x0001580c08ff75b2 */ /* 0x0006620008000100 */
[----:B------:R3:W1:Y:S02]  /*0be0*/  SYNCS.EXCH.64 URZ, [UR8+0x168], UR14 ;  /* 0x0001680e08ff75b2 */ /* 0x0006640008000100 */
[----:B---3--:R-:W-:Y:S01]  /*0bf0*/  NOP ;  /* 0x0000000000007918 */ /* 0x008fe20000000000 */
.L_x_13:
[----:B------:R-:W3:Y:S01]  /*0c00*/  SHFL.IDX PT, R2, R68, RZ, 0x1f ;  /* 0x00001fff44027589 */ /* 0x000ee200000e0000 */
[----:B------:R-:W-:Y:S01]  /*0c10*/  NOP ;  /* 0x0000000000007918 */ /* 0x000fe20000000000 */
[----:B---3--:R-:W-:-:S13]  /*0c20*/  ISETP.NE.AND P1, PT, R2, 0x5, PT ;  /* 0x000000050200780c */ /* 0x008fda0003f25270 */
[----:B------:R-:W-:Y:S05]  /*0c30*/  @P1 BRA `(.L_x_14) ;  /* 0x0000000000541947 */ /* 0x000fea0003800000 */
[----:B------:R-:W-:Y:S01]  /*0c40*/  UMOV UR9, 0x400 ;  /* 0x0000040000097882 */ /* 0x000fe20000000000 */
[----:B--2---:R-:W-:Y:S01]  /*0c50*/  UMOV UR8, 0x1 ;  /* 0x0000000100087882 */ /* 0x004fe20000000000 */
        /* <DEDUP_REMOVED lines=13> */
[----:B------:R3:W1:Y:S01]  /*0d30*/  SYNCS.EXCH.64 URZ, [UR9+0x198], UR14 ;  /* 0x0001980e09ff75b2 */ /* 0x0006620008000100 */
[----:B------:R3:W1:Y:S01]  /*0d40*/  SYNCS.EXCH.64 URZ, [UR9+0x180], UR12 ;  /* 0x0001800c09ff75b2 */ /* 0x0006620008000100 */
[----:B------:R3:W1:Y:S01]  /*0d50*/  SYNCS.EXCH.64 URZ, [UR9+0x1a0], UR14 ;  /* 0x0001a00e09ff75b2 */ /* 0x0006620008000100 */
[----:B------:R3:W1:Y:S01]  /*0d60*/  SYNCS.EXCH.64 URZ, [UR9+0x188], UR12 ;  /* 0x0001880c09ff75b2 */ /* 0x0006620008000100 */
[----:B------:R3:W1:Y:S02]  /*0d70*/  SYNCS.EXCH.64 URZ, [UR9+0x1a8], UR14 ;  /* 0x0001a80e09ff75b2 */ /* 0x0006640008000100 */
[----:B---3--:R-:W-:Y:S01]  /*0d80*/  NOP ;  /* 0x0000000000007918 */ /* 0x008fe20000000000 */
.L_x_14:
[----:B------:R-:W3:Y:S01]  /*0d90*/  SHFL.IDX PT, R2, R68, RZ, 0x1f ;  /* 0x00001fff44027589 */ /* 0x000ee200000e0000 */
[----:B------:R-:W-:Y:S01]  /*0da0*/  ISETP.NE.OR P0, PT, RZ, UR10, !P0 ;  /* 0x0000000aff007c0c */ /* 0x000fe2000c705670 */
[----:B------:R-:W-:Y:S01]  /*0db0*/  NOP ;  /* 0x0000000000007918 */ /* 0x000fe20000000000 */
[----:B---3--:R-:W-:-:S13]  /*0dc0*/  ISETP.NE.AND P1, PT, R2, 0x3, PT ;  /* 0x000000030200780c */ /* 0x008fda0003f25270 */
[----:B------:R-:W-:Y:S05]  /*0dd0*/  @P1 BRA `(.L_x_15) ;  /* 0x0000000000341947 */ /* 0x000fea0003800000 */
[----:B--2---:R-:W-:Y:S01]  /*0de0*/  UMOV UR8, 0x400 ;  /* 0x0000040000087882 */ /* 0x004fe20000000000 */
[----:B------:R-:W-:Y:S01]  /*0df0*/  UMOV UR6, 0x20 ;  /* 0x0000002000067882 */ /* 0x000fe20000000000 */
[----:B------:R-:W-:Y:S02]  /*0e00*/  ULEA UR8, UR39, UR8, 0x18 ;  /* 0x0000000827087291 */ /* 0x000fe4000f8ec0ff */
[----:B------:R-:W-:-:S04]  /*0e10*/  UIADD3 UR12, UPT, UPT, -UR6, 0x100000, URZ ;  /* 0x00100000060c7890 */ /* 0x000fc8000fffe1ff */
[----:B------:R-:W-:Y:S02]  /*0e20*/  USHF.L.U32 UR13, UR12, 0xb, URZ ;  /* 0x0000000b0c0d7899 */ /* 0x000fe400080006ff */
[----:B------:R-:W-:Y:S01]  /*0e30*/  USHF.L.U32 UR12, UR12, 0x1, URZ ;  /* 0x000000010c0c7899 */ /* 0x000fe200080006ff */
[----:B------:R-:W-:Y:S01]  /*0e40*/  ELECT P1, URZ, PT ;  /* 0x0000000000ff782f */ /* 0x000fe20003820000 */
[----:B------:R-:W2:Y:S10]  /*0e50*/  FENCE.VIEW.ASYNC.S ;  /* 0x00000000000073c6 */ /* 0x000eb40000000000 */
[----:B--2---:R3:W2:Y:S01]  /*0e60*/  SYNCS.EXCH.64 URZ, [UR8+0x1b0], UR12 ;  /* 0x0001b00c08ff75b2 */ /* 0x0046a20008000100 */
[----:B------:R3:W1:Y:S01]  /*0e70*/  SYNCS.EXCH.64 URZ, [UR8+0x1c0], UR12 ;  /* 0x0001c00c08ff75b2 */ /* 0x0006620008000100 */
[----:B------:R3:W1:Y:S01]  /*0e80*/  SYNCS.EXCH.64 URZ, [UR8+0x1b8], UR12 ;  /* 0x0001b80c08ff75b2 */ /* 0x0006620008000100 */
[----:B------:R3:W1:Y:S02]  /*0e90*/  SYNCS.EXCH.64 URZ, [UR8+0x1c8], UR12 ;  /* 0x0001c80c08ff75b2 */ /* 0x0006640008000100 */
[----:B---3--:R-:W-:Y:S01]  /*0ea0*/  NOP ;  /* 0x0000000000007918 */ /* 0x008fe20000000000 */
.L_x_15:
[----:B------:R-:W-:Y:S01]  /*0eb0*/  VOTEU.ALL UP0, P0 ;  /* 0x0000000000ff7886 */ /* 0x000fe20000000000 */
[----:B--2---:R-:W2:Y:S01]  /*0ec0*/  LDCU UR8, c[0x0][0x36c] ;  /* 0x00006d80ff0877ac */ /* 0x004ea20008000800 */
[----:B------:R-:W-:Y:S01]  /*0ed0*/  NOP ;  /* 0x0000000000007918 */ /* 0x000fe20000000000 */
[----:B------:R-:W-:Y:S01]  /*0ee0*/  LOP3.LUT R2, R0, 0x1f, RZ, 0xc0, !PT ;  /* 0x0000001f00027812 */ /* 0x000fe200078ec0ff */
[----:B------:R-:W-:Y:S01]  /*0ef0*/  UMOV UR12, 0x20 ;  /* 0x00000020000c7882 */ /* 0x000fe20000000000 */
[----:B------:R-:W-:Y:S01]  /*0f00*/  @!UP0 UMOV UR6, 0x400 ;  /* 0x0000040000068882 */ /* 0x000fe20000000000 */
[----:B------:R-:W-:-:S04]  /*0f10*/  @!UP0 UIADD3 UR12, UPT, UPT, -UR12, 0x100000, URZ ;  /* 0x001000000c0c8890 */ /* 0x000fc8000fffe1ff */
[----:B------:R-:W-:Y:S02]  /*0f20*/  @!UP0 USHF.L.U32 UR13, UR12, 0xb, URZ ;  /* 0x0000000b0c0d8899 */ /* 0x000fe400080006ff */
[----:B------:R-:W-:Y:S02]  /*0f30*/  @!UP0 USHF.L.U32 UR12, UR12, 0x1, URZ ;  /* 0x000000010c0c8899 */ /* 0x000fe400080006ff */
[----:B------:R-:W-:Y:S01]  /*0f40*/  @!UP0 ULEA UR6, UR39, UR6, 0x18 ;  /* 0x0000000627068291 */ /* 0x000fe2000f8ec0ff */
[----:B------:R-:W-:Y:S01]  /*0f50*/  VOTEU.ALL UP0, P0 ;  /* 0x0000000000ff7886 */ /* 0x000fe20000000000 */
[----:B------:R-:W-:Y:S01]  /*0f60*/  UISETP.NE.AND UP3, UPT, UR10, URZ, UPT ;  /* 0x000000ff0a00728c */ /* 0x000fe2000bf65270 */
[----:B------:R-:W3:Y:S09]  /*0f70*/  FENCE.VIEW.ASYNC.S ;  /* 0x00000000000073c6 */ /* 0x000ef20000000000 */
[----:B---3--:R3:W1:Y:S01]  /*0f80*/  @!UP0 SYNCS.EXCH.64 URZ, [UR6+0x1d0], UR12 ;  /* 0x0001d00c06ff85b2 */ /* 0x0086620008000100 */
[----:B--2---:R-:W-:-:S09]  /*0f90*/  UISETP.EQ.U32.AND UP0, UPT, UR8, 0x1, UPT ;  /* 0x000000010800788c */ /* 0x004fd2000bf02070 */
[----:B------:R-:W-:Y:S05]  /*0fa0*/  BRA.U !UP0, `(.L_x_16) ;  /* 0x0000000108087547 */ /* 0x000fea000b800000 */
[----:B-1--4-:R-:W-:Y:S01]  /*0fb0*/  UCGABAR_ARV ;  /* 0x00000000000079c7 */ /* 0x012fe20008000000 */
[----:B------:R-:W-:Y:S05]  /*0fc0*/  BRA `(.L_x_17) ;  /* 0x0000000000047947 */ /* 0x000fea0003800000 */
.L_x_16:
[----:B-1--4-:R-:W-:Y:S01]  /*0fd0*/  NOP ;  /* 0x0000000000007918 */ /* 0x012fe20000000000 */
.L_x_17:
[----:B------:R-:W1:Y:S01]  /*0fe0*/  S2R R4, SR_CTAID.Y ;  /* 0x0000000000047919 */ /* 0x000e620000002600 */
[----:B------:R-:W-:-:S05]  /*0ff0*/  CS2R.32 R61, SR_CgaSize ;  /* 0x00000000003d7805 */ /* 0x000fca0000008a00 */
[----:B------:R-:W-:-:S05]  /*1000*/  IMAD R61, R61, -0xa0, RZ ;  /* 0xffffff603d3d7824 */ /* 0x000fca00078e02ff */
[----:B---3--:R-:W-:-:S14]  /*1010*/  R2UR UR6, R61 ;  /* 0x000000003d0672ca */ /* 0x008fdc00000e0000 */
[----:B------:R-:W2:Y:S01]  /*1020*/  LDCU UR6, c[0x0][UR6+0x2b4] ;  /* 0x00005680060677ac */ /* 0x000ea20008000800 */
[----:B------:R-:W-:-:S05]  /*1030*/  CS2R.32 R3, SR_CgaSize ;  /* 0x0000000000037805 */ /* 0x000fca0000008a00 */
[----:B------:R-:W-:-:S06]  /*1040*/  IMAD R3, R3, -0xa0, RZ ;  /* 0xffffff6003037824 */ /* 0x000fcc00078e02ff */
[----:B------:R-:W3:Y:S01]  /*1050*/  LDC R3, c[0x0][R3+0x2a4] ;  /* 0x0000a90003037b82 */ /* 0x000ee20000000800 */
[----:B------:R-:W-:Y:S01]  /*1060*/  PRMT R13, RZ, 0x7610, R13 ;  /* 0x00007610ff0d7816 */ /* 0x000fe2000000000d */
[----:B------:R-:W4:Y:S01]  /*1070*/  S2R R5, SR_CTAID.X ;  /* 0x0000000000057919 */ /* 0x000f220000002500 */
[----:B------:R-:W-:-:S05]  /*1080*/  CS2R.32 R61, SR_CgaSize ;  /* 0x00000000003d7805 */ /* 0x000fca0000008a00 */
[----:B------:R-:W-:-:S05]  /*1090*/  IMAD R61, R61, -0xa0, RZ ;  /* 0xffffff603d3d7824 */ /* 0x000fca00078e02ff */
[----:B------:R-:W-:-:S14]  /*10a0*/  R2UR UR8, R61 ;  /* 0x000000003d0872ca */ /* 0x000fdc00000e0000 */
[----:B------:R-:W3:Y:S01]  /*10b0*/  LDCU UR8, c[0x0][UR8+0x2b0] ;  /* 0x00005600080877ac */ /* 0x000ee20008000800 */
[----:B------:R-:W-:Y:S01]  /*10c0*/  PRMT R12, RZ, 0x7610, R12 ;  /* 0x00007610ff0c7816 */ /* 0x000fe2000000000c */
[----:B------:R-:W-:Y:S01]  /*10d0*/  UISETP.NE.AND UP1, UPT, UR10, 0x2, UPT ;  /* 0x000000020a00788c */ /* 0x000fe2000bf25270 */
[----:B------:R-:W2:Y:S01]  /*10e0*/  LDC R14, c[0x0][0xb24] ;  /* 0x0002c900ff0e7b82 */ /* 0x000ea20000000800 */
[----:B------:R-:W-:-:S05]  /*10f0*/  CS2R.32 R6, SR_CgaSize ;  /* 0x0000000000067805 */ /* 0x000fca0000008a00 */
[----:B------:R-:W-:-:S06]  /*1100*/  IMAD R6, R6, -0xa0, RZ ;  /* 0xffffff6006067824 */ /* 0x000fcc00078e02ff */
[----:B------:R-:W3:Y:S08]  /*1110*/  LDC R6, c[0x0][R6+0x2a0] ;  /* 0x0000a80006067b82 */ /* 0x000ef00000000800 */
[----:B------:R-:W3:Y:S01]  /*1120*/  LDC R26, c[0x0][0xb24] ;  /* 0x0002c900ff1a7b82 */ /* 0x000ee20000000800 */
[----:B-1----:R-:W-:-:S07]  /*1130*/  I2FP.F32.U32 R60, R4 ;  /* 0x00000004003c7245 */ /* 0x002fce0000201000 */
[----:B------:R-:W1:Y:S01]  /*1140*/  S2UR UR36, SR_CTAID.Z ;  /* 0x00000000002479c3 */ /* 0x000e620000002700 */
[----:B--2---:R-:W-:Y:S02]  /*1150*/  ISETP.GE.AND P0, PT, R14, 0x1, PT ;  /* 0x000000010e00780c */ /* 0x004fe40003f06270 */
[----:B----4-:R-:W-:Y:S01]  /*1160*/  I2FP.F32.U32 R61, R5 ;  /* 0x00000005003d7245 */ /* 0x010fe20000201000 */
[----:B------:R-:W-:Y:S01]  /*1170*/  FMUL R60, R60, UR6 ;  /* 0x000000063c3c7c20 */ /* 0x000fe20008400000 */
[----:B------:R-:W2:Y:S03]  /*1180*/  LDCU UR6, c[0x0][0xb30] ;  /* 0x00016600ff0677ac */ /* 0x000ea60008000800 */
[----:B---3--:R-:W-:Y:S02]  /*1190*/  FMUL R61, R61, UR8 ;  /* 0x000000083d3d7c20 */ /* 0x008fe40008400000 */
[----:B------:R-:W3:Y:S08]  /*11a0*/  F2I.U32.TRUNC.NTZ R60, R60 ;  /* 0x0000003c003c7305 */ /* 0x000ef0000020f000 */
[----:B------:R-:W4:Y:S01]  /*11b0*/  F2I.U32.TRUNC.NTZ R61, R61 ;  /* 0x0000003d003d7305 */ /* 0x000f22000020f000 */
[----:B--2---:R-:W-:Y:S01]  /*11c0*/  UISETP.NE.AND UP2, UPT, UR6, 0x1, UPT ;  /* 0x000000010600788c */ /* 0x004fe2000bf45270 */
[----:B---3--:R-:W-:-:S05]  /*11d0*/  IADD3 R60, PT, PT, -R60, RZ, RZ ;  /* 0x000000ff3c3c7210 */ /* 0x008fca0007ffe1ff */
[----:B------:R-:W-:Y:S02]  /*11e0*/  IMAD R60, R3, R60, R4 ;  /* 0x0000003c033c7224 */ /* 0x000fe400078e0204 */
[----:B------:R-:W-:Y:S02]  /*11f0*/  IMAD.MOV.U32 R3, RZ, RZ, R5 ;  /* 0x000000ffff037224 */ /* 0x000fe400078e0005 */
[----:B----4-:R-:W-:-:S04]  /*1200*/  IMAD.MOV R61, RZ, RZ, -R61 ;  /* 0x000000ffff3d7224 */ /* 0x010fc800078e0a3d */
[----:B------:R-:W-:Y:S01]  /*1210*/  IMAD R61, R6, R61, R5 ;  /* 0x0000003d063d7224 */ /* 0x000fe200078e0205 */
[----:B-1----:R-:W-:Y:S06]  /*1220*/  BRA.U UP3, `(.L_x_18) ;  /* 0x0000000103287547 */ /* 0x002fec000b800000 */
[----:B------:R-:W-:Y:S01]  /*1230*/  ISETP.NE.AND P1, PT, R60, RZ, PT ;  /* 0x000000ff3c00720c */ /* 0x000fe20003f25270 */
[----:B------:R-:W-:Y:S01]  /*1240*/  IMAD.MOV.U32 R6, RZ, RZ, 0x3 ;  /* 0x00000003ff067424 */ /* 0x000fe200078e00ff */
[C---:B------:R-:W-:Y:S02]  /*1250*/  LOP3.LUT R7, R61.reuse, 0xfffffffe, RZ, 0xc0, !PT ;  /* 0xfffffffe3d077812 */ /* 0x040fe400078ec0ff */
[----:B------:R-:W-:Y:S02]  /*1260*/  ISETP.LT.U32.OR P1, PT, R61, 0x2, !P1 ;  /* 0x000000023d00780c */ /* 0x000fe40004f21470 */
[----:B------:R-:W-:Y:S02]  /*1270*/  SHF.L.U32 R6, R6, R7, RZ ;  /* 0x0000000706067219 */ /* 0x000fe400000006ff */
[----:B------:R-:W-:Y:S02]  /*1280*/  SEL R9, RZ, 0x1, !P1 ;  /* 0x00000001ff097807 */ /* 0x000fe40004800000 */
[----:B------:R-:W-:-:S02]  /*1290*/  SEL R8, RZ, 0x2, !P1 ;  /* 0x00000002ff087807 */ /* 0x000fc40004800000 */
[----:B------:R-:W-:-:S03]  /*12a0*/  PRMT R12, R6, 0x7610, R12 ;  /* 0x00007610060c7816 */ /* 0x000fc6000000000c */
[----:B------:R-:W-:-:S05]  /*12b0*/  IMAD.IADD R8, R9, 0x1, R8 ;  /* 0x0000000109087824 */ /* 0x000fca00078e0208 */
[----:B------:R-:W-:Y:S02]  /*12c0*/  PRMT R13, R8, 0x7610, R13 ;  /* 0x00007610080d7816 */ /* 0x000fe4000000000d */
.L_x_18:
[----:B------:R-:W-:Y:S05]  /*12d0*/  @!P0 BRA `(.L_x_19) ;  /* 0x0000000000b88947 */ /* 0x000fea0003800000 */
[----:B------:R-:W1:Y:S01]  /*12e0*/  LDC.64 R8, c[0x0][0xb18] ;  /* 0x0002c600ff087b82 */ /* 0x000e620000000a00 */
[----:B------:R-:W-:-:S07]  /*12f0*/  ISETP.NE.AND P0, PT, R14, 0x1, PT ;  /* 0x000000010e00780c */ /* 0x000fce0003f05270 */
[----:B------:R-:W2:Y:S08]  /*1300*/  LDC R15, c[0x0][0xb0c] ;  /* 0x0002c300ff0f7b82 */ /* 0x000eb00000000800 */
[----:B------:R-:W3:Y:S08]  /*1310*/  LDC R17, c[0x0][0x370] ;  /* 0x0000dc00ff117b82 */ /* 0x000ef00000000800 */
[----:B------:R-:W4:Y:S01]  /*1320*/  LDC R16, c[0x0][0x374] ;  /* 0x0000dd00ff107b82 */ /* 0x000f220000000800 */
[----:B-1----:R-:W-:-:S07]  /*1330*/  ISETP.NE.AND P1, PT, R8, 0x1, PT ;  /* 0x000000010800780c */ /* 0x002fce0003f25270 */
[----:B------:R-:W3:Y:S01]  /*1340*/  LDC.64 R10, c[0x0][0xb10] ;  /* 0x0002c400ff0a7b82 */ /* 0x000ee20000000a00 */
[----:B--2---:R-:W-:-:S07]  /*1350*/  ISETP.NE.AND P2, PT, R15, 0x1, PT ;  /* 0x000000010f00780c */ /* 0x004fce0003f45270 */
[----:B------:R-:W1:Y:S08]  /*1360*/  LDC R3, c[0x0][0xb20] ;  /* 0x0002c800ff037b82 */ /* 0x000e700000000800 */
[----:B------:R-:W2:Y:S01]  /*1370*/  LDC.64 R6, c[0x0][0xb28] ;  /* 0x0002ca00ff067b82 */ /* 0x000ea20000000a00 */
[----:B----4-:R-:W-:-:S04]  /*1380*/  IMAD.HI.U32 R18, R16, R9, RZ ;  /* 0x0000000910127227 */ /* 0x010fc800078e00ff */
[----:B------:R-:W-:-:S04]  /*1390*/  IMAD.HI.U32 R9, R4, R9, RZ ;  /* 0x0000000904097227 */ /* 0x000fc800078e00ff */
[----:B---3--:R-:W-:-:S05]  /*13a0*/  IMAD.HI.U32 R19, R17, R10, RZ ;  /* 0x0000000a11137227 */ /* 0x008fca00078e00ff */
[----:B------:R-:W-:Y:S01]  /*13b0*/  @P2 SHF.R.U32.HI R17, RZ, R11, R19 ;  /* 0x0000000bff112219 */ /* 0x000fe20000011613 */
[C---:B------:R-:W-:Y:S01]  /*13c0*/  IMAD.HI.U32 R19, R5.reuse, R10, RZ ;  /* 0x0000000a05137227 */ /* 0x040fe200078e00ff */
[-C--:B-1----:R-:W-:Y:S02]  /*13d0*/  @P1 SHF.R.U32.HI R16, RZ, R3.reuse, R18 ;  /* 0x00000003ff101219 */ /* 0x082fe40000011612 */
[----:B------:R-:W-:Y:S02]  /*13e0*/  SHF.R.U32.HI R9, RZ, R3, R9 ;  /* 0x00000003ff097219 */ /* 0x000fe40000011609 */
[----:B------:R-:W-:Y:S02]  /*13f0*/  SHF.R.U32.HI R19, RZ, R11, R19 ;  /* 0x0000000bff137219 */ /* 0x000fe40000011613 */
[----:B------:R-:W-:Y:S01]  /*1400*/  SEL R9, R4, R9, !P1 ;  /* 0x0000000904097207 */ /* 0x000fe20004800000 */
[----:B--2---:R-:W-:Y:S01]  /*1410*/  IMAD.HI.U32 R18, R16, R6, RZ ;  /* 0x0000000610127227 */ /* 0x004fe200078e00ff */
[----:B------:R-:W-:-:S03]  /*1420*/  SEL R3, R5, R19, !P2 ;  /* 0x0000001305037207 */ /* 0x000fc60005000000 */
[----:B------:R-:W-:Y:S01]  /*1430*/  IMAD.HI.U32 R10, R17, R6, RZ ;  /* 0x00000006110a7227 */ /* 0x000fe200078e00ff */
[----:B------:R-:W-:-:S04]  /*1440*/  @P0 SHF.R.U32.HI R16, RZ, R7, R18 ;  /* 0x00000007ff100219 */ /* 0x000fc80000011612 */
[----:B------:R-:W-:Y:S01]  /*1450*/  @P0 SHF.R.U32.HI R17, RZ, R7, R10 ;  /* 0x00000007ff110219 */ /* 0x000fe2000001160a */
[----:B------:R-:W-:-:S04]  /*1460*/  IMAD R16, R16, R14, RZ ;  /* 0x0000000e10107224 */ /* 0x000fc800078e02ff */
[----:B------:R-:W-:Y:S01]  /*1470*/  IMAD R10, R17, R14, RZ ;  /* 0x0000000e110a7224 */ /* 0x000fe200078e02ff */
[----:B------:R-:W-:-:S04]  /*1480*/  ISETP.GE.AND P1, PT, R9, R16, PT ;  /* 0x000000100900720c */ /* 0x000fc80003f26270 */
[----:B------:R-:W-:Y:S01]  /*1490*/  ISETP.GE.OR P1, PT, R3, R10, P1 ;  /* 0x0000000a0300720c */ /* 0x000fe20000f26670 */
[----:B------:R-:W-:-:S05]  /*14a0*/  IMAD.HI.U32 R10, R9, R6, RZ ;  /* 0x00000006090a7227 */ /* 0x000fca00078e00ff */
[----:B------:R-:W-:-:S04]  /*14b0*/  SHF.R.U32.HI R10, RZ, R7, R10 ;  /* 0x00000007ff0a7219 */ /* 0x000fc8000001160a */
[----:B------:R-:W-:-:S03]  /*14c0*/  SEL R10, R9, R10, !P0 ;  /* 0x0000000a090a7207 */ /* 0x000fc60004000000 */
[----:B------:R-:W-:Y:S01]  /*14d0*/  @!P1 IMAD.HI.U32 R11, R3, R6, RZ ;  /* 0x00000006030b9227 */ /* 0x000fe200078e00ff */
[----:B------:R-:W-:-:S04]  /*14e0*/  IADD3 R6, PT, PT, -R10, RZ, RZ ;  /* 0x000000ff0a067210 */ /* 0x000fc80007ffe1ff */
[----:B------:R-:W-:Y:S01]  /*14f0*/  @!P1 SHF.R.U32.HI R7, RZ, R7, R11 ;  /* 0x00000007ff079219 */ /* 0x000fe2000001160b */
[----:B------:R-:W-:Y:S01]  /*1500*/  IMAD R6, R14, R6, R9 ;  /* 0x000000060e067224 */ /* 0x000fe200078e0209 */
[----:B------:R-:W-:Y:S02]  /*1510*/  IADD3 R11, PT, PT, -R9, RZ, RZ ;  /* 0x000000ff090b7210 */ /* 0x000fe40007ffe1ff */
[----:B------:R-:W-:-:S03]  /*1520*/  @!P1 SEL R7, R3, R7, !P0 ;  /* 0x0000000703079207 */ /* 0x000fc60004000000 */
[----:B------:R-:W-:Y:S02]  /*1530*/  IMAD R4, R8, R11, R4 ;  /* 0x0000000b08047224 */ /* 0x000fe400078e0204 */
[--C-:B------:R-:W-:Y:S02]  /*1540*/  @!P1 IMAD.IADD R10, R10, 0x1, -R7.reuse ;  /* 0x000000010a0a9824 */ /* 0x100fe400078e0a07 */
[----:B------:R-:W-:Y:S01]  /*1550*/  @!P1 IMAD R7, R6, R17, R7 ;  /* 0x0000001106079224 */ /* 0x000fe200078e0207 */
[----:B------:R-:W-:Y:S01]  /*1560*/  IADD3 R6, PT, PT, -R3, RZ, RZ ;  /* 0x000000ff03067210 */ /* 0x000fe20007ffe1ff */
[----:B------:R-:W-:Y:S02]  /*1570*/  @!P1 IMAD R9, R10, R14, R3 ;  /* 0x0000000e0a099224 */ /* 0x000fe400078e0203 */
[----:B------:R-:W-:Y:S02]  /*1580*/  @!P1 IMAD.MOV.U32 R3, RZ, RZ, R7 ;  /* 0x000000ffff039224 */ /* 0x000fe400078e0007 */
[----:B------:R-:W-:-:S02]  /*1590*/  IMAD R6, R15, R6, R5 ;  /* 0x000000060f067224 */ /* 0x000fc400078e0205 */
[----:B------:R-:W-:Y:S02]  /*15a0*/  IMAD R4, R9, R8, R4 ;  /* 0x0000000809047224 */ /* 0x000fe400078e0204 */
[----:B------:R-:W-:Y:S02]  /*15b0*/  IMAD R3, R3, R15, R6 ;  /* 0x0000000f03037224 */ /* 0x000fe400078e0206 */
.L_x_19:
[----:B------:R-:W-:Y:S05]  /*15c0*/  BRA.U UP2, `(.L_x_20) ;  /* 0x0000000102407547 */ /* 0x000fea000b800000 */
[----:B------:R-:W1:Y:S08]  /*15d0*/  LDC.64 R8, c[0x0][0xb10] ;  /* 0x0002c400ff087b82 */ /* 0x000e700000000a00 */
[----:B------:R-:W2:Y:S08]  /*15e0*/  LDC.64 R6, c[0x0][0xb18] ;  /* 0x0002c600ff067b82 */ /* 0x000eb00000000a00 */
[----:B------:R-:W3:Y:S08]  /*15f0*/  LDC R10, c[0x0][0xb20] ;  /* 0x0002c800ff0a7b82 */ /* 0x000ef00000000800 */
[----:B------:R-:W4:Y:S01]  /*1600*/  LDC R11, c[0x0][0xb0c] ;  /* 0x0002c300ff0b7b82 */ /* 0x000f220000000800 */
[----:B-1----:R-:W-:-:S05]  /*1610*/  IMAD.HI.U32 R8, R3, R8, RZ ;  /* 0x0000000803087227 */ /* 0x002fca00078e00ff */
[----:B------:R-:W-:Y:S01]  /*1620*/  SHF.R.U32.HI R8, RZ, R9, R8 ;  /* 0x00000009ff087219 */ /* 0x000fe20000011608 */
[----:B--2---:R-:W-:Y:S01]  /*1630*/  IMAD.HI.U32 R7, R4, R7, RZ ;  /* 0x0000000704077227 */ /* 0x004fe200078e00ff */
[----:B------:R-:W-:-:S04]  /*1640*/  ISETP.NE.AND P0, PT, R6, 0x1, PT ;  /* 0x000000010600780c */ /* 0x000fc80003f05270 */
[----:B---3--:R-:W-:-:S04]  /*1650*/  SHF.R.U32.HI R7, RZ, R10, R7 ;  /* 0x0000000aff077219 */ /* 0x008fc80000011607 */
[----:B------:R-:W-:Y:S02]  /*1660*/  SEL R7, R4, R7, !P0 ;  /* 0x0000000704077207 */ /* 0x000fe40004000000 */
[----:B----4-:R-:W-:-:S04]  /*1670*/  ISETP.NE.AND P1, PT, R11, 0x1, PT ;  /* 0x000000010b00780c */ /* 0x010fc80003f25270 */
[----:B------:R-:W-:-:S05]  /*1680*/  SEL R9, R3, R8, !P1 ;  /* 0x0000000803097207 */ /* 0x000fca0004800000 */
[----:B------:R-:W-:Y:S02]  /*1690*/  IMAD.IADD R8, R7, 0x1, -R9 ;  /* 0x0000000107087824 */ /* 0x000fe400078e0a09 */
[----:B------:R-:W-:Y:S02]  /*16a0*/  IMAD.IADD R7, R9, 0x1, -R7 ;  /* 0x0000000109077824 */ /* 0x000fe400078e0a07 */
[----:B------:R-:W-:Y:S02]  /*16b0*/  IMAD R3, R8, R11, R3 ;  /* 0x0000000b08037224 */ /* 0x000fe400078e0203 */
[----:B------:R-:W-:Y:S02]  /*16c0*/  IMAD R4, R7, R6, R4 ;  /* 0x0000000607047224 */ /* 0x000fe400078e0204 */
.L_x_20:
[----:B------:R-:W-:Y:S05]  /*16d0*/  BRA.U !UP0, `(.L_x_21) ;  /* 0x00000001080c7547 */ /* 0x000fea000b800000 */
[----:B------:R-:W-:Y:S01]  /*16e0*/  UCGABAR_WAIT ;  /* 0x0000000000007dc7 */ /* 0x000fe20008000000 */
[----:B------:R-:W-:Y:S01]  /*16f0*/  CCTL.IVALL ;  /* 0x00000000ff00798f */ /* 0x000fe20002000000 */
[----:B------:R-:W-:Y:S05]  /*1700*/  BRA `(.L_x_22) ;  /* 0x0000000000047947 */ /* 0x000fea0003800000 */
.L_x_21:
[----:B------:R-:W-:Y:S06]  /*1710*/  BAR.SYNC.DEFER_BLOCKING 0x0 ;  /* 0x0000000000007b1d */ /* 0x000fec0000010000 */
.L_x_22:
[----:B------:R-:W-:Y:S05]  /*1720*/  BRA.U UP1, `(.L_x_23) ;  /* 0x0000001901887547 */ /* 0x000fea000b800000 */
[----:B------:R-:W1:Y:S01]  /*1730*/  LDCU UR15, c[0x0][0x38c] ;  /* 0x00007180ff0f77ac */ /* 0x000e620008000800 */
[----:B------:R-:W2:Y:S01]  /*1740*/  LDC R8, c[0x0][0x370] ;  /* 0x0000dc00ff087b82 */ /* 0x000ea20000000800 */
[C---:B------:R-:W-:Y:S01]  /*1750*/  IMAD.SHL.U32 R17, R5.reuse, 0x20, RZ ;  /* 0x0000002005117824 */ /* 0x040fe200078e00ff */
[----:B------:R-:W-:Y:S01]  /*1760*/  PLOP3.LUT P1, PT, PT, PT, UP4, 0x80, 0x8 ;  /* 0x000000000008781c */ /* 0x000fe20003f2f048 */
[----:B------:R-:W-:Y:S01]  /*1770*/  UISETP.NE.AND UP1, UPT, UR10, URZ, UPT ;  /* 0x000000ff0a00728c */ /* 0x000fe2000bf25270 */
[----:B------:R-:W-:Y:S01]  /*1780*/  ISETP.NE.AND P4, PT, R2, RZ, P5 ;  /* 0x000000ff0200720c */ /* 0x000fe20002f85270 */
[----:B------:R-:W-:Y:S01]  /*1790*/  IMAD.SHL.U32 R16, R5, 0x40, RZ ;  /* 0x0000004005107824 */ /* 0x000fe200078e00ff */
[----:B------:R-:W-:Y:S01]  /*17a0*/  PLOP3.LUT P1, PT, P1, PT, PT, 0x8, 0x80 ;  /* 0x000000000080781c */ /* 0x000fe20000f2e170 */
[----:B------:R-:W-:Y:S01]  /*17b0*/  IMAD.MOV.U32 R15, RZ, RZ, 0x1 ;  /* 0x00000001ff0f7424 */ /* 0x000fe200078e00ff */
[----:B------:R-:W3:Y:S01]  /*17c0*/  LDC R0, c[0x0][0x374] ;  /* 0x0000dd00ff007b82 */ /* 0x000ee20000000800 */
[----:B------:R-:W-:Y:S01]  /*17d0*/  IMAD.MOV.U32 R14, RZ, RZ, RZ ;  /* 0x000000ffff0e7224 */ /* 0x000fe200078e00ff */
[----:B------:R-:W-:Y:S01]  /*17e0*/  CS2R R12, SRZ ;  /* 0x00000000000c7805 */ /* 0x000fe2000001ff00 */
[----:B------:R-:W-:Y:S01]  /*17f0*/  IMAD.MOV.U32 R11, RZ, RZ, 0x1 ;  /* 0x00000001ff0b7424 */ /* 0x000fe200078e00ff */
[----:B------:R-:W-:Y:S01]  /*1800*/  LOP3.LUT R17, R17, 0x20, RZ, 0xc0, !PT ;  /* 0x0000002011117812 */ /* 0x000fe200078ec0ff */
[----:B------:R-:W4:Y:S01]  /*1810*/  LDCU.64 UR24, c[0x0][0x348] ;  /* 0x00006900ff1877ac */ /* 0x000f220008000a00 */
[----:B-1----:R-:W-:-:S02]  /*1820*/  UIADD3 UR4, UPT, UPT, UR15, 0x3f, URZ ;  /* 0x0000003f0f047890 */ /* 0x002fc4000fffe0ff */
[----:B------:R-:W-:Y:S02]  /*1830*/  USEL UR7, UR7, 0x2, UP1 ;  /* 0x0000000207077887 */ /* 0x000fe40008800000 */
[----:B------:R-:W-:Y:S01]  /*1840*/  USHF.R.S32.HI UR22, URZ, 0x1f, UR4 ;  /* 0x0000001fff167899 */ /* 0x000fe20008011404 */
[----:B------:R-:W-:-:S03]  /*1850*/  UMOV UR13, URZ ;  /* 0x000000ff000d7c82 */ /* 0x000fc60008000000 */
[----:B------:R-:W-:Y:S02]  /*1860*/  ULEA.HI UR22, UR22, UR4, URZ, 0x6 ;  /* 0x0000000416167291 */ /* 0x000fe4000f8f30ff */
[----:B------:R-:W-:Y:S02]  /*1870*/  UIADD3 UR4, UPT, UPT, UR15, -0x1, URZ ;  /* 0xffffffff0f047890 */ /* 0x000fe4000fffe0ff */
[----:B------:R-:W-:Y:S02]  /*1880*/  USHF.R.S32.HI UR22, URZ, 0x6, UR22 ;  /* 0x00000006ff167899 */ /* 0x000fe40008011416 */
[----:B------:R-:W-:Y:S02]  /*1890*/  UISETP.GE.U32.AND UP2, UPT, UR4, -0x7f, UPT ;  /* 0xffffff810400788c */ /* 0x000fe4000bf46070 */
[----:B------:R-:W-:Y:S02]  /*18a0*/  UISETP.LT.U32.AND UP0, UPT, UR22, 0x11, UPT ;  /* 0x000000111600788c */ /* 0x000fe4000bf01070 */
[----:B------:R-:W-:-:S02]  /*18b0*/  UIADD3 UR15, UPT, UPT, UR15, 0x7e, URZ ;  /* 0x0000007e0f0f7890 */ /* 0x000fc4000fffe0ff */
[----:B------:R-:W-:-:S04]  /*18c0*/  USEL UR21, UR22, 0x11, UP0 ;  /* 0x0000001116157887 */ /* 0x000fc80008000000 */
[----:B------:R-:W-:Y:S02]  /*18d0*/  UIADD3 UR6, UPT, UPT, UR21, -0x1, URZ ;  /* 0xffffffff15067890 */ /* 0x000fe4000fffe0ff */
[----:B------:R-:W-:Y:S02]  /*18e0*/  @UP2 UIADD3 UR6, UPT, UPT, UR21, URZ, URZ ;  /* 0x000000ff15062290 */ /* 0x000fe4000fffe0ff */
[----:B------:R-:W-:Y:S02]  /*18f0*/  UIADD3 UR14, UPT, UPT, UR22, -UR21, URZ ;  /* 0x80000015160e7290 */ /* 0x000fe4000fffe0ff */
[----:B------:R-:W-:Y:S02]  /*1900*/  UIADD3 UR5, UPT, UPT, UR6, 0x1, URZ ;  /* 0x0000000106057890 */ /* 0x000fe4000fffe0ff */
[----:B--2-4-:R-:W-:-:S12]  /*1910*/  UIADD3 UR6, UPT, UPT, -UR6, URZ, URZ ;  /* 0x000000ff06067290 */ /* 0x014fd8000fffe1ff */
.L_x_43:
[----:B------:R-:W-:Y:S01]  /*1920*/  UISETP.NE.AND UP0, UPT, UR39, URZ, UPT ;  /* 0x000000ff2700728c */ /* 0x000fe2000bf05270 */
[----:B------:R-:W1:Y:S08]  /*1930*/  S2UR UR39, SR_CgaCtaId ;  /* 0x00000000002779c3 */ /* 0x000e700000008800 */
[----:B------:R-:W-:Y:S05]  /*1940*/  BRA.U UP0, `(.L_x_24) ;  /* 0x0000000100347547 */ /* 0x000fea000b800000 */
[----:B------:R-:W2:Y:S01]  /*1950*/  S2R R2, SR_CgaCtaId ;  /* 0x0000000000027919 */ /* 0x000ea20000008800 */
[----:B------:R-:W-:-:S04]  /*1960*/  MOV R5, 0x400 ;  /* 0x0000040000057802 */ /* 0x000fc80000000f00 */
[----:B--2---:R-:W-:Y:S02]  /*1970*/  LEA R2, R2, R5, 0x18 ;  /* 0x0000000502027211 */ /* 0x004fe400078ec0ff */
[----:B------:R-:W-:-:S03]  /*1980*/  SHF.L.U32 R5, R11, 0x1f, RZ ;  /* 0x0000001f0b057819 */ /* 0x000fc600000006ff */
[----:B------:R-:W-:-:S04]  /*1990*/  IMAD R2, R12, 0x8, R2 ;  /* 0x000000080c027824 */ /* 0x000fc800078e0202 */
[----:B------:R-:W2:Y:S02]  /*19a0*/  SYNCS.PHASECHK.TRANS64.TRYWAIT P0, [R2+URZ+0x1c0], R5 ;  /* 0x0001c005020075a7 */ /* 0x000ea400080011ff */
[----:B--2---:R-:W-:Y:S05]  /*19b0*/  @!P0 BRA `(.L_x_25) ;  /* 0x0000006400cc8947 */ /* 0x004fea0003800000 */
.L_x_148:
[----:B------:R-:W-:Y:S01]  /*19c0*/  VIADD R12, R12, 0x1 ;  /* 0x000000010c0c7836 */ /* 0x000fe20000000000 */
[----:B------:R2:W-:Y:S04]  /*19d0*/  SYNCS.ARRIVE.TRANS64.A1T0 RZ, [R2+URZ+0x1b0], RZ ;  /* 0x0001b0ff02ff79a7 */ /* 0x0005e800081000ff */
[----:B------:R-:W-:-:S04]  /*19e0*/  ISETP.NE.AND P0, PT, R12, 0x2, PT ;  /* 0x000000020c00780c */ /* 0x000fc80003f05270 */
[----:B------:R-:W-:Y:S02]  /*19f0*/  SEL R12, R12, RZ, P0 ;  /* 0x000000ff0c0c7207 */ /* 0x000fe40000000000 */
[----:B--2---:R-:W-:-:S04]  /*1a00*/  SEL R2, RZ, 0x1, P0 ;  /* 0x00000001ff027807 */ /* 0x004fc80000000000 */
[----:B------:R-:W-:-:S07]  /*1a10*/  LOP3.LUT R11, R11, R2, RZ, 0x3c, !PT ;  /* 0x000000020b0b7212 */ /* 0x000fce00078e3cff */
.L_x_24:
[----:B------:R-:W-:Y:S01]  /*1a20*/  UMOV UR4, 0x400 ;  /* 0x0000040000047882 */ /* 0x000fe20000000000 */
[----:B------:R-:W-:Y:S01]  /*1a30*/  SHF.L.U32 R2, R15, 0x1f, RZ ;  /* 0x0000001f0f027819 */ /* 0x000fe200000006ff */
[----:B-1----:R-:W-:Y:S01]  /*1a40*/  ULEA UR4, UR39, UR4, 0x18 ;  /* 0x0000000427047291 */ /* 0x002fe2000f8ec0ff */
[----:B------:R-:W-:Y:S01]  /*1a50*/  R2UR UR35, R16 ;  /* 0x00000000102372ca */ /* 0x000fe200000e0000 */
[----:B------:R-:W-:Y:S01]  /*1a60*/  UISETP.GE.U32.AND UP0, UPT, UR15, 0x7f, UPT ;  /* 0x0000007f0f00788c */ /* 0x000fe2000bf06070 */
[----:B------:R-:W-:Y:S01]  /*1a70*/  R2UR UR11, R17 ;  /* 0x00000000110b72ca */ /* 0x000fe200000e0000 */
[----:B------:R-:W-:Y:S01]  /*1a80*/  ULEA UR8, UR13, UR4, 0x3 ;  /* 0x000000040d087291 */ /* 0x000fe2000f8e18ff */
[----:B------:R-:W-:-:S08]  /*1a90*/  UMOV UR23, URZ ;  /* 0x000000ff00177c82 */ /* 0x000fd00008000000 */
[----:B------:R1:W2:Y:S01]  /*1aa0*/  SYNCS.PHASECHK.TRANS64.TRYWAIT P0, [UR8+0x88], R2 ;  /* 0x00008802ff0075a7 */ /* 0x0002a20008001108 */
[----:B------:R-:W-:-:S13]  /*1ab0*/  R2UR UR8, R4 ;  /* 0x00000000040872ca */ /* 0x000fda00000e0000 */
[----:B------:R-:W-:Y:S01]  /*1ac0*/  ULEA UR11, UR8, UR11, 0x6 ;  /* 0x0000000b080b7291 */ /* 0x000fe2000f8e30ff */
[----:B-1----:R-:W-:-:S05]  /*1ad0*/  LEA.HI R2, R3, R3, RZ, 0x1 ;  /* 0x0000000303027211 */ /* 0x002fca00078f08ff */
[----:B------:R-:W-:-:S05]  /*1ae0*/  IMAD.SHL.U32 R2, R2, 0x40, RZ ;  /* 0x0000004002027824 */ /* 0x000fca00078e00ff */
[----:B------:R-:W-:-:S04]  /*1af0*/  LOP3.LUT R2, R2, 0xffffff80, RZ, 0xc0, !PT ;  /* 0xffffff8002027812 */ /* 0x000fc800078ec0ff */
[----:B------:R-:W-:-:S13]  /*1b00*/  R2UR UR9, R2 ;  /* 0x00000000020972ca */ /* 0x000fda00000e0000 */
[----:B------:R-:W-:Y:S01]  /*1b10*/  ULOP3.LUT UR35, UR9, 0x40, UR35, 0xf8, !UPT ;  /* 0x0000004009237892 */ /* 0x000fe2000f8ef823 */
[----:B------:R-:W-:Y:S11]  /*1b20*/  BRA.U !UP0, `(.L_x_26) ;  /* 0x0000000108c07547 */ /* 0x000ff6000b800000 */
[----:B------:R-:W-:Y:S01]  /*1b30*/  UMOV UR16, UR6 ;  /* 0x0000000600107c82 */ /* 0x000fe20008000000 */
[----:B------:R-:W-:Y:S01]  /*1b40*/  UMOV UR17, UR13 ;  /* 0x0000000d00117c82 */ /* 0x000fe20008000000 */
[----:B------:R-:W-:-:S05]  /*1b50*/  UMOV UR34, URZ ;  /* 0x000000ff00227c82 */ /* 0x000fca0008000000 */
.L_x_32:
[----:B------:R-:W-:Y:S01]  /*1b60*/  ULEA UR33, UR17, UR4, 0x3 ;  /* 0x0000000411217291 */ /* 0x000fe2000f8e18ff */
[----:B------:R-:W-:Y:S01]  /*1b70*/  @P5 MOV R3, 0x6000 ;  /* 0x0000600000035802 */ /* 0x000fe20000000f00 */
[----:B-12-4-:R-:W-:Y:S10]  /*1b80*/  @P0 BRA `(.L_x_27) ;  /* 0x00000000000c0947 */ /* 0x016ff40003800000 */
[----:B------:R-:W-:-:S04]  /*1b90*/  SHF.L.U32 R4, R15, 0x1f, RZ ;  /* 0x0000001f0f047819 */ /* 0x000fc800000006ff */
[----:B------:R-:W1:Y:S02]  /*1ba0*/  SYNCS.PHASECHK.TRANS64.TRYWAIT P0, [UR33+0x88], R4 ;  /* 0x00008804ff0075a7 */ /* 0x000e640008001121 */
[----:B-1----:R-:W-:Y:S05]  /*1bb0*/  @!P0 BRA `(.L_x_28) ;  /* 0x0000006400608947 */ /* 0x002fea0003800000 */
.L_x_27:
[----:B------:R2:W-:Y:S01]  /*1bc0*/  @P5 SYNCS.ARRIVE.TRANS64 RZ, [UR33], R3 ;  /* 0x00000003ffff59a7 */ /* 0x0005e20008000021 */
[----:B------:R-:W-:Y:S02]  /*1bd0*/  ULOP3.LUT UR8, UR7, 0x2, URZ, 0xfc, !UPT ;  /* 0x0000000207087892 */ /* 0x000fe4000f8efcff */
[----:B------:R-:W-:Y:S02]  /*1be0*/  UIADD3 UR16, UPT, UPT, UR16, 0x1, URZ ;  /* 0x0000000110107890 */ /* 0x000fe4000fffe0ff */
[----:B------:R-:W-:Y:S02]  /*1bf0*/  UISETP.NE.AND UP0, UPT, UR8, 0x2, UPT ;  /* 0x000000020800788c */ /* 0x000fe4000bf05270 */
[----:B------:R-:W-:-:S07]  /*1c00*/  UISETP.NE.AND UP2, UPT, UR16, 0x1, UPT ;  /* 0x000000011000788c */ /* 0x000fce000bf45270 */
[----:B------:R-:W-:Y:S05]  /*1c10*/  BRA.U UP0, `(.L_x_29) ;  /* 0x0000000100047547 */ /* 0x000fea000b800000 */
[----:B------:R-:W-:Y:S05]  /*1c20*/  BPT.TRAP 0x1 ;  /* 0x000000040000795c */ /* 0x000fea0000300000 */
.L_x_29:
[----:B------:R-:W-:Y:S04]  /*1c30*/  BSSY.RECONVERGENT B0, `(.L_x_30) ;  /* 0x0000003000007945 */ /* 0x000fe80003800200 */
[----:B------:R-:W-:Y:S05]  /*1c40*/  @!P4 BRA `(.L_x_31) ;  /* 0x000000000004c947 */ /* 0x000fea0003800000 */
[----:B------:R-:W-:Y:S05]  /*1c50*/  BPT.TRAP 0x1 ;  /* 0x000000040000795c */ /* 0x000fea0000300000 */
.L_x_31:
[----:B------:R-:W-:Y:S05]  /*1c60*/  BSYNC.RECONVERGENT B0 ;  /* 0x0000000000007941 */ /* 0x000fea0003800200 */
.L_x_30:
[----:B------:R-:W-:Y:S02]  /*1c70*/  UIADD3 UR13, UPT, UPT, UR17, 0x1, URZ ;  /* 0x00000001110d7890 */ /* 0x000fe4000fffe0ff */
[----:B------:R-:W-:Y:S02]  /*1c80*/  ULEA UR32, UR17, UR4, 0xd ;  /* 0x0000000411207291 */ /* 0x000fe4000f8e68ff */
[----:B------:R-:W-:Y:S02]  /*1c90*/  UISETP.NE.AND UP0, UPT, UR13, 0x11, UPT ;  /* 0x000000110d00788c */ /* 0x000fe4000bf05270 */
[----:B------:R-:W-:Y:S02]  /*1ca0*/  UIADD3 UR28, UP1, UPT, UR24, 0x80, URZ ;  /* 0x00000080181c7890 */ /* 0x000fe4000ff3e0ff */
[----:B------:R-:W-:Y:S02]  /*1cb0*/  USEL UR9, URZ, 0x1, UP0 ;  /* 0x00000001ff097887 */ /* 0x000fe40008000000 */
[----:B------:R-:W-:-:S02]  /*1cc0*/  USEL UR13, UR13, URZ, UP0 ;  /* 0x000000ff0d0d7287 */ /* 0x000fc40008000000 */
[----:B------:R-:W-:Y:S02]  /*1cd0*/  UIADD3 UR26, UP0, UPT, UR24, 0x180, URZ ;  /* 0x00000180181a7890 */ /* 0x000fe4000ff1e0ff */
[----:B------:R-:W-:Y:S01]  /*1ce0*/  ULEA UR8, UR13, UR4, 0x3 ;  /* 0x000000040d087291 */ /* 0x000fe2000f8e18ff */
[----:B------:R-:W-:Y:S01]  /*1cf0*/  LOP3.LUT R15, R15, UR9, RZ, 0x3c, !PT ;  /* 0x000000090f0f7c12 */ /* 0x000fe2000f8e3cff */
[----:B------:R-:W-:Y:S02]  /*1d00*/  ULOP3.LUT UR33, UR33, 0xfefffff8, URZ, 0xc0, !UPT ;  /* 0xfefffff821217892 */ /* 0x000fe4000f8ec0ff */
[----:B------:R-:W-:Y:S01]  /*1d10*/  UIADD3.X UR29, UPT, UPT, URZ, UR25, URZ, UP1, !UPT ;  /* 0x00000019ff1d7290 */ /* 0x000fe20008ffe4ff */
[----:B-1----:R-:W-:Y:S01]  /*1d20*/  SHF.L.U32 R2, R15, 0x1f, RZ ;  /* 0x0000001f0f027819 */ /* 0x002fe200000006ff */
[----:B------:R-:W-:Y:S02]  /*1d30*/  UIADD3 UR32, UPT, UPT, UR32, 0x3400, URZ ;  /* 0x0000340020207890 */ /* 0x000fe4000fffe0ff */
[----:B------:R-:W-:Y:S01]  /*1d40*/  UIADD3.X UR27, UPT, UPT, URZ, UR25, URZ, UP0, !UPT ;  /* 0x00000019ff1b7290 */ /* 0x000fe200087fe4ff */
[----:B------:R1:W4:Y:S01]  /*1d50*/  SYNCS.PHASECHK.TRANS64.TRYWAIT P0, [UR8+0x88], R2 ;  /* 0x00008802ff0075a7 */ /* 0x0003220008001108 */
[----:B------:R-:W-:Y:S01]  /*1d60*/  ULEA UR8, UR17, UR4, 0xc ;  /* 0x0000000411087291 */ /* 0x000fe2000f8e60ff */
[----:B------:R-:W-:Y:S01]  /*1d70*/  UMOV UR18, 0x0 ;  /* 0x0000000000127882 */ /* 0x000fe20000000000 */
[----:B------:R-:W-:-:S02]  /*1d80*/  UMOV UR19, 0x10000000 ;  /* 0x1000000000137882 */ /* 0x000fc40000000000 */
[----:B------:R-:W-:Y:S01]  /*1d90*/  UIADD3 UR8, UPT, UPT, UR8, 0x25400, URZ ;  /* 0x0002540008087890 */ /* 0x000fe2000fffe0ff */
[----:B------:R2:W-:Y:S01]  /*1da0*/  UTMALDG.3D.2CTA [UR32], [UR28], desc[UR18] ;  /* 0x000012201c0075b4 */ /* 0x0005e20008211000 */
[----:B------:R-:W-:Y:S01]  /*1db0*/  UMOV UR10, UR34 ;  /* 0x00000022000a7c82 */ /* 0x000fe20008000000 */
[----:B------:R-:W-:Y:S01]  /*1dc0*/  UMOV UR12, UR36 ;  /* 0x00000024000c7c82 */ /* 0x000fe20008000000 */
[----:B------:R-:W-:Y:S01]  /*1dd0*/  UMOV UR9, UR33 ;  /* 0x0000002100097c82 */ /* 0x000fe20008000000 */
[----:B------:R-:W-:Y:S01]  /*1de0*/  UMOV UR23, UR5 ;  /* 0x0000000500177c82 */ /* 0x000fe20008000000 */
[----:B------:R-:W-:-:S03]  /*1df0*/  UMOV UR17, UR13 ;  /* 0x0000000d00117c82 */ /* 0x000fc60008000000 */
[----:B------:R1:W-:Y:S01]  /*1e00*/  UTMALDG.3D.2CTA [UR8], [UR26], desc[UR18] ;  /* 0x000012081a0075b4 */ /* 0x0003e20008211000 */
[----:B--2---:R-:W-:Y:S01]  /*1e10*/  UIADD3 UR34, UPT, UPT, UR34, 0x40, URZ ;  /* 0x0000004022227890 */ /* 0x004fe2000fffe0ff */
[----:B------:R-:W-:Y:S11]  /*1e20*/  BRA.U UP2, `(.L_x_32) ;  /* 0xfffffffd024c7547 */ /* 0x000ff6000b83ffff */
.L_x_26:
[----:B-1----:R-:W-:Y:S01]  /*1e30*/  ULEA UR8, UR13, UR4, 0x3 ;  /* 0x000000040d087291 */ /* 0x002fe2000f8e18ff */
[----:B------:R-:W-:Y:S01]  /*1e40*/  SHF.L.U32 R2, R15, 0x1f, RZ ;  /* 0x0000001f0f027819 */ /* 0x000fe200000006ff */
[----:B------:R-:W-:Y:S01]  /*1e50*/  @!P1 SYNCS.ARRIVE.TRANS64.A1T0 RZ, [UR4+0x148], RZ ;  /* 0x000148ffffff99a7 */ /* 0x000fe20008100004 */
[----:B------:R-:W-:-:S06]  /*1e60*/  UISETP.GT.AND UP0, UPT, UR22, UR21, UPT ;  /* 0x000000151600728c */ /* 0x000fcc000bf04270 */
[----:B--2-4-:R1:W2:Y:S03]  /*1e70*/  SYNCS.PHASECHK.TRANS64.TRYWAIT P0, [UR8+0x88], R2 ;  /* 0x00008802ff0075a7 */ /* 0x0142a60008001108 */
[----:B------:R-:W-:Y:S05]  /*1e80*/  BRA.U !UP0, `(.L_x_33) ;  /* 0x0000000108c07547 */ /* 0x000fea000b800000 */
[----:B------:R-:W-:Y:S01]  /*1e90*/  UIADD3 UR26, UPT, UPT, UR14, UR23, URZ ;  /* 0x000000170e1a7290 */ /* 0x000fe2000fffe0ff */
[----:B------:R-:W-:-:S11]  /*1ea0*/  UMOV UR27, UR13 ;  /* 0x0000000d001b7c82 */ /* 0x000fd60008000000 */
.L_x_39:
[----:B------:R-:W-:Y:S01]  /*1eb0*/  ULEA UR17, UR27, UR4, 0x3 ;  /* 0x000000041b117291 */ /* 0x000fe2000f8e18ff */
[----:B--2---:R-:W-:Y:S01]  /*1ec0*/  @P5 MOV R3, 0x6000 ;  /* 0x0000600000035802 */ /* 0x004fe20000000f00 */
[----:B-12---:R-:W-:Y:S10]  /*1ed0*/  @P0 BRA `(.L_x_34) ;  /* 0x00000000000c0947 */ /* 0x006ff40003800000 */
[----:B------:R-:W-:-:S04]  /*1ee0*/  SHF.L.U32 R4, R15, 0x1f, RZ ;  /* 0x0000001f0f047819 */ /* 0x000fc800000006ff */
[----:B------:R-:W2:Y:S02]  /*1ef0*/  SYNCS.PHASECHK.TRANS64.TRYWAIT P0, [UR17+0x88], R4 ;  /* 0x00008804ff0075a7 */ /* 0x000ea40008001111 */
[----:B--2---:R-:W-:Y:S05]  /*1f00*/  @!P0 BRA `(.L_x_35) ;  /* 0x0000006000a48947 */ /* 0x004fea0003800000 */
.L_x_34:
[----:B------:R2:W-:Y:S01]  /*1f10*/  @P5 SYNCS.ARRIVE.TRANS64 RZ, [UR17], R3 ;  /* 0x00000003ffff59a7 */ /* 0x0005e20008000011 */
[----:B------:R-:W-:-:S04]  /*1f20*/  ULOP3.LUT UR8, UR7, 0x2, URZ, 0xfc, !UPT ;  /* 0x0000000207087892 */ /* 0x000fc8000f8efcff */
[----:B------:R-:W-:-:S09]  /*1f30*/  UISETP.NE.AND UP0, UPT, UR8, 0x2, UPT ;  /* 0x000000020800788c */ /* 0x000fd2000bf05270 */
[----:B------:R-:W-:Y:S05]  /*1f40*/  BRA.U UP0, `(.L_x_36) ;  /* 0x0000000100047547 */ /* 0x000fea000b800000 */
[----:B------:R-:W-:Y:S05]  /*1f50*/  BPT.TRAP 0x1 ;  /* 0x000000040000795c */ /* 0x000fea0000300000 */
.L_x_36:
[----:B------:R-:W-:Y:S04]  /*1f60*/  BSSY.RECONVERGENT B0, `(.L_x_37) ;  /* 0x0000003000007945 */ /* 0x000fe80003800200 */
[----:B------:R-:W-:Y:S05]  /*1f70*/  @!P4 BRA `(.L_x_38) ;  /* 0x000000000004c947 */ /* 0x000fea0003800000 */
[----:B------:R-:W-:Y:S05]  /*1f80*/  BPT.TRAP 0x1 ;  /* 0x000000040000795c */ /* 0x000fea0000300000 */
.L_x_38:
[----:B------:R-:W-:Y:S05]  /*1f90*/  BSYNC.RECONVERGENT B0 ;  /* 0x0000000000007941 */ /* 0x000fea0003800200 */
.L_x_37:
        /* <DEDUP_REMOVED lines=9> */
[----:B------:R-:W-:Y:S02]  /*2030*/  USHF.L.U32 UR18, UR23, 0x6, URZ ;  /* 0x0000000617127899 */ /* 0x000fe400080006ff */
[----:B------:R-:W-:Y:S01]  /*2040*/  ULOP3.LUT UR17, UR17, 0xfefffff8, URZ, 0xc0, !UPT ;  /* 0xfefffff811117892 */ /* 0x000fe2000f8ec0ff */
[----:B-1----:R-:W-:Y:S01]  /*2050*/  SHF.L.U32 R2, R15, 0x1f, RZ ;  /* 0x0000001f0f027819 */ /* 0x002fe200000006ff */
[----:B------:R-:W-:Y:S02]  /*2060*/  UIADD3 UR16, UPT, UPT, UR16, 0x3400, URZ ;  /* 0x0000340010107890 */ /* 0x000fe4000fffe0ff */
[----:B------:R-:W-:Y:S01]  /*2070*/  UIADD3.X UR33, UPT, UPT, URZ, UR25, URZ, UP1, !UPT ;  /* 0x00000019ff217290 */ /* 0x000fe20008ffe4ff */
[----:B------:R4:W1:Y:S01]  /*2080*/  SYNCS.PHASECHK.TRANS64.TRYWAIT P0, [UR8+0x88], R2 ;  /* 0x00008802ff0075a7 */ /* 0x0008620008001108 */
[----:B------:R-:W-:-:S02]  /*2090*/  ULEA UR8, UR27, UR4, 0xc ;  /* 0x000000041b087291 */ /* 0x000fc4000f8e60ff */
[----:B------:R-:W-:Y:S02]  /*20a0*/  UIADD3.X UR31, UPT, UPT, URZ, UR25, URZ, UP0, !UPT ;  /* 0x00000019ff1f7290 */ /* 0x000fe400087fe4ff */
[----:B------:R-:W-:Y:S01]  /*20b0*/  UIADD3 UR8, UPT, UPT, UR8, 0x25400, URZ ;  /* 0x0002540008087890 */ /* 0x000fe2000fffe0ff */
[----:B------:R-:W-:Y:S01]  /*20c0*/  UMOV UR28, 0x0 ;  /* 0x00000000001c7882 */ /* 0x000fe20000000000 */
[----:B------:R-:W-:Y:S01]  /*20d0*/  UMOV UR29, 0x10000000 ;  /* 0x10000000001d7882 */ /* 0x000fe20000000000 */
[----:B------:R-:W-:Y:S01]  /*20e0*/  UMOV UR19, UR35 ;  /* 0x0000002300137c82 */ /* 0x000fe20008000000 */
[----:B------:R-:W-:Y:S01]  /*20f0*/  UMOV UR20, UR36 ;  /* 0x0000002400147c82 */ /* 0x000fe20008000000 */
[----:B------:R-:W-:Y:S01]  /*2100*/  UMOV UR12, UR36 ;  /* 0x00000024000c7c82 */ /* 0x000fe20008000000 */
[----:B------:R-:W-:Y:S01]  /*2110*/  UMOV UR9, UR17 ;  /* 0x0000001100097c82 */ /* 0x000fe20008000000 */
[----:B------:R-:W-:Y:S01]  /*2120*/  UMOV UR10, UR18 ;  /* 0x00000012000a7c82 */ /* 0x000fe20008000000 */
[----:B------:R4:W-:Y:S01]  /*2130*/  UTMALDG.3D.2CTA [UR16], [UR32], desc[UR28] ;  /* 0x00001c10200075b4 */ /* 0x0009e20008211000 */
[----:B------:R-:W-:Y:S01]  /*2140*/  UIADD3 UR23, UPT, UPT, UR23, 0x1, URZ ;  /* 0x0000000117177890 */ /* 0x000fe2000fffe0ff */
[----:B------:R-:W-:-:S03]  /*2150*/  UMOV UR27, UR13 ;  /* 0x0000000d001b7c82 */ /* 0x000fc60008000000 */
[----:B------:R-:W-:Y:S01]  /*2160*/  UISETP.NE.AND UP0, UPT, UR23, UR26, UPT ;  /* 0x0000001a1700728c */ /* 0x000fe2000bf05270 */
[----:B------:R4:W-:Y:S08]  /*2170*/  UTMALDG.3D.2CTA [UR8], [UR30], desc[UR28] ;  /* 0x00001c081e0075b4 */ /* 0x0009f00008211000 */
[----:B----4-:R-:W-:Y:S05]  /*2180*/  BRA.U UP0, `(.L_x_39) ;  /* 0xfffffffd00487547 */ /* 0x010fea000b83ffff */
.L_x_33:
[C---:B-1----:R-:W-:Y:S01]  /*2190*/  LEA R2, R14.reuse, UR4, 0x3 ;  /* 0x000000040e027c11 */ /* 0x042fe2000f8e18ff */
[----:B------:R-:W-:Y:S01]  /*21a0*/  NOP ;  /* 0x0000000000007918 */ /* 0x000fe20000000000 */
[----:B--2---:R-:W-:Y:S02]  /*21b0*/  SHF.L.U32 R3, R13, 0x1f, RZ ;  /* 0x0000001f0d037819 */ /* 0x004fe400000006ff */
[----:B------:R-:W-:Y:S02]  /*21c0*/  LEA R4, R14, UR4, 0x4 ;  /* 0x000000040e047c11 */ /* 0x000fe4000f8e20ff */
[----:B------:R-:W1:Y:S02]  /*21d0*/  SYNCS.PHASECHK.TRANS64.TRYWAIT P0, [R2+URZ+0x150], R3 ;  /* 0x00015003020075a7 */ /* 0x000e6400080011ff */
[----:B-1----:R-:W-:Y:S05]  /*21e0*/  @!P0 BRA `(.L_x_40) ;  /* 0x0000006000048947 */ /* 0x002fea0003800000 */
.L_x_151:
[----:B------:R-:W2:Y:S01]  /*21f0*/  LDS.128 R4, [R4+0x1e0] ;  /* 0x0001e00004047984 */ /* 0x000ea20000000c00 */
[----:B------:R-:W-:Y:S01]  /*2200*/  ISETP.GE.AND P0, PT, R26, 0x1, PT ;  /* 0x000000011a00780c */ /* 0x000fe20003f06270 */
[----:B-1----:R-:W-:Y:S01]  /*2210*/  VIADD R2, R2, 0x160 ;  /* 0x0000016002027836 */ /* 0x002fe20000000000 */
[----:B------:R-:W-:Y:S01]  /*2220*/  @!PT LDS RZ, [RZ] ;  /* 0x00000000fffff984 */ /* 0x000fe20000000800 */
[----:B------:R-:W-:Y:S01]  /*2230*/  @!PT LDS RZ, [RZ] ;  /* 0x00000000fffff984 */ /* 0x000fe20000000800 */
[----:B------:R-:W-:Y:S01]  /*2240*/  @!PT LDS RZ, [RZ] ;  /* 0x00000000fffff984 */ /* 0x000fe20000000800 */
[----:B------:R-:W-:Y:S01]  /*2250*/  @!PT LDS RZ, [RZ] ;  /* 0x00000000fffff984 */ /* 0x000fe20000000800 */
[----:B------:R1:W-:Y:S06]  /*2260*/  MEMBAR.ALL.CTA ;  /* 0x0000000000007992 */ /* 0x0003ec0000008000 */
[----:B-1----:R-:W1:Y:S01]  /*2270*/  FENCE.VIEW.ASYNC.S ;  /* 0x00000000000073c6 */ /* 0x002e620000000000 */
[----:B------:R-:W-:-:S04]  /*2280*/  PRMT R2, RZ, 0x654, R2 ;  /* 0x00000654ff027816 */ /* 0x000fc80000000002 */
[----:B-1----:R1:W-:Y:S01]  /*2290*/  SYNCS.ARRIVE.TRANS64.RED.A1T0 RZ, [R2+URZ], RZ ;  /* 0x000000ff02ff79a7 */ /* 0x0023e200081004ff */
[----:B--2---:R-:W-:-:S13]  /*22a0*/  LOP3.LUT P2, RZ, R6, 0x1, RZ, 0xc0, !PT ;  /* 0x0000000106ff7812 */ /* 0x004fda000784c0ff */
[----:B------:R-:W-:Y:S01]  /*22b0*/  @P2 SHF.R.U32.HI R3, RZ, 0x10, R5 ;  /* 0x00000010ff032819 */ /* 0x000fe20000011605 */
[----:B------:R-:W-:Y:S01]  /*22c0*/  VOTEU.ANY UP0, P2 ;  /* 0x0000000000ff7886 */ /* 0x000fe20001000100 */
[----:B------:R-:W-:Y:S02]  /*22d0*/  @P2 MOV R10, R4 ;  /* 0x00000004000a2202 */ /* 0x000fe40000000f00 */
[----:B------:R-:W-:Y:S02]  /*22e0*/  @P2 R2UR.BROADCAST UR8, R3 ;  /* 0x00000000030822ca */ /* 0x000fe400008e0000 */
[----:B------:R-:W-:-:S11]  /*22f0*/  @P2 LOP3.LUT R9, R5, 0xffff, RZ, 0xc0, !PT ;  /* 0x0000ffff05092812 */ /* 0x000fd600078ec0ff */
[----:B------:R-:W-:Y:S01]  /*2300*/  @UP0 UMOV UR36, UR8 ;  /* 0x0000000800240c82 */ /* 0x000fe20008000000 */
[----:B-1----:R-:W-:Y:S05]  /*2310*/  @!P0 BRA `(.L_x_41) ;  /* 0x0000000000b88947 */ /* 0x002fea0003800000 */
[----:B------:R-:W3:Y:S01]  /*2320*/  LDC.64 R4, c[0x0][0xb18] ;  /* 0x0002c600ff047b82 */ /* 0x000ee20000000a00 */
[----:B------:R-:W-:-:S07]  /*2330*/  ISETP.NE.AND P3, PT, R26, 0x1, PT ;  /* 0x000000011a00780c */ /* 0x000fce0003f65270 */
[----:B------:R-:W1:Y:S08]  /*2340*/  LDC.64 R6, c[0x0][0xb10] ;  /* 0x0002c400ff067b82 */ /* 0x000e700000000a00 */
[----:B------:R-:W2:Y:S08]  /*2350*/  LDC R18, c[0x0][0xb20] ;  /* 0x0002c800ff127b82 */ /* 0x000eb00000000800 */
[----:B------:R-:W4:Y:S01]  /*2360*/  LDC R19, c[0x0][0xb0c] ;  /* 0x0002c300ff137b82 */ /* 0x000f220000000800 */
[----:B---3--:R-:W-:Y:S01]  /*2370*/  IMAD.HI.U32 R21, R0, R5, RZ ;  /* 0x0000000500157227 */ /* 0x008fe200078e00ff */
[----:B------:R-:W-:-:S03]  /*2380*/  ISETP.NE.AND P0, PT, R4, 0x1, PT ;  /* 0x000000010400780c */ /* 0x000fc60003f05270 */
[----:B------:R-:W-:-:S03]  /*2390*/  IMAD.HI.U32 R5, R9, R5, RZ ;  /* 0x0000000509057227 */ /* 0x000fc600078e00ff */
[----:B------:R-:W3:Y:S01]  /*23a0*/  LDC.64 R2, c[0x0][0xb28] ;  /* 0x0002ca00ff027b82 */ /* 0x000ee20000000a00 */
[----:B-1----:R-:W-:-:S04]  /*23b0*/  IMAD.HI.U32 R22, R8, R6, RZ ;  /* 0x0000000608167227 */ /* 0x002fc800078e00ff */
[----:B------:R-:W-:Y:S01]  /*23c0*/  IMAD.HI.U32 R23, R10, R6, RZ ;  /* 0x000000060a177227 */ /* 0x000fe200078e00ff */
[----:B------:R-:W-:Y:S02]  /*23d0*/  SHF.R.U32.HI R22, RZ, R7, R22 ;  /* 0x00000007ff167219 */ /* 0x000fe40000011616 */
[-C--:B--2---:R-:W-:Y:S02]  /*23e0*/  SHF.R.U32.HI R21, RZ, R18.reuse, R21 ;  /* 0x00000012ff157219 */ /* 0x084fe40000011615 */
[----:B------:R-:W-:Y:S02]  /*23f0*/  SHF.R.U32.HI R5, RZ, R18, R5 ;  /* 0x00000012ff057219 */ /* 0x000fe40000011605 */
[----:B------:R-:W-:Y:S02]  /*2400*/  SEL R21, R0, R21, !P0 ;  /* 0x0000001500157207 */ /* 0x000fe40004000000 */
[----:B------:R-:W-:Y:S02]  /*2410*/  SHF.R.U32.HI R23, RZ, R7, R23 ;  /* 0x00000007ff177219 */ /* 0x000fe40000011617 */
[----:B----4-:R-:W-:-:S02]  /*2420*/  ISETP.NE.AND P1, PT, R19, 0x1, PT ;  /* 0x000000011300780c */ /* 0x010fc40003f25270 */
[----:B------:R-:W-:Y:S02]  /*2430*/  SEL R5, R9, R5, !P0 ;  /* 0x0000000509057207 */ /* 0x000fe40004000000 */
[----:B------:R-:W-:Y:S02]  /*2440*/  SEL R22, R8, R22, !P1 ;  /* 0x0000001608167207 */ /* 0x000fe40004800000 */
[----:B------:R-:W-:Y:S01]  /*2450*/  SEL R23, R10, R23, !P1 ;  /* 0x000000170a177207 */ /* 0x000fe20004800000 */
[----:B---3--:R-:W-:-:S04]  /*2460*/  IMAD.HI.U32 R20, R21, R2, RZ ;  /* 0x0000000215147227 */ /* 0x008fc800078e00ff */
        /* <DEDUP_REMOVED lines=10> */
[----:B------:R-:W-:-:S04]  /*2510*/  @!P0 IMAD.HI.U32 R7, R23, R2, RZ ;  /* 0x0000000217078227 */ /* 0x000fc800078e00ff */
[----:B------:R-:W-:Y:S01]  /*2520*/  IMAD.MOV R2, RZ, RZ, -R6 ;  /* 0x000000ffff027224 */ /* 0x000fe200078e0a06 */
[----:B------:R-:W-:Y:S02]  /*2530*/  @!P0 SHF.R.U32.HI R3, RZ, R3, R7 ;  /* 0x00000003ff038219 */ /* 0x000fe40000011607 */
[----:B------:R-:W-:Y:S01]  /*2540*/  IADD3 R7, PT, PT, -R5, RZ, RZ ;  /* 0x000000ff05077210 */ /* 0x000fe20007ffe1ff */
[----:B------:R-:W-:Y:S01]  /*2550*/  IMAD R2, R26, R2, R5 ;  /* 0x000000021a027224 */ /* 0x000fe200078e0205 */
        /* <DEDUP_REMOVED lines=10> */
.L_x_41:
[----:B------:R-:W1:Y:S02]  /*2600*/  LDCU UR8, c[0x0][0xb30] ;  /* 0x00016600ff0877ac */ /* 0x000e640008000800 */
[----:B-1----:R-:W-:-:S09]  /*2610*/  UISETP.NE.AND UP0, UPT, UR8, 0x1, UPT ;  /* 0x000000010800788c */ /* 0x002fd2000bf05270 */
[----:B------:R-:W-:Y:S05]  /*2620*/  BRA.U UP0, `(.L_x_42) ;  /* 0x0000000100407547 */ /* 0x000fea000b800000 */
[----:B------:R-:W1:Y:S08]  /*2630*/  LDC.64 R4, c[0x0][0xb10] ;  /* 0x0002c400ff047b82 */ /* 0x000e700000000a00 */
[----:B------:R-:W2:Y:S08]  /*2640*/  LDC.64 R2, c[0x0][0xb18] ;  /* 0x0002c600ff027b82 */ /* 0x000eb00000000a00 */
[----:B------:R-:W4:Y:S08]  /*2650*/  LDC R6, c[0x0][0xb20] ;  /* 0x0002c800ff067b82 */ /* 0x000f300000000800 */
[----:B------:R-:W3:Y:S01]  /*2660*/  LDC R7, c[0x0][0xb0c] ;  /* 0x0002c300ff077b82 */ /* 0x000ee20000000800 */
[----:B-1----:R-:W-:-:S05]  /*2670*/  IMAD.HI.U32 R4, R10, R4, RZ ;  /* 0x000000040a047227 */ /* 0x002fca00078e00ff */
[----:B------:R-:W-:Y:S01]  /*2680*/  SHF.R.U32.HI R4, RZ, R5, R4 ;  /* 0x00000005ff047219 */ /* 0x000fe20000011604 */
[----:B--2---:R-:W-:Y:S01]  /*2690*/  IMAD.HI.U32 R3, R9, R3, RZ ;  /* 0x0000000309037227 */ /* 0x004fe200078e00ff */
[----:B------:R-:W-:-:S04]  /*26a0*/  ISETP.NE.AND P0, PT, R2, 0x1, PT ;  /* 0x000000010200780c */ /* 0x000fc80003f05270 */
[----:B----4-:R-:W-:-:S04]  /*26b0*/  SHF.R.U32.HI R3, RZ, R6, R3 ;  /* 0x00000006ff037219 */ /* 0x010fc80000011603 */
[----:B------:R-:W-:Y:S02]  /*26c0*/  SEL R3, R9, R3, !P0 ;  /* 0x0000000309037207 */ /* 0x000fe40004000000 */
[----:B---3--:R-:W-:-:S04]  /*26d0*/  ISETP.NE.AND P1, PT, R7, 0x1, PT ;  /* 0x000000010700780c */ /* 0x008fc80003f25270 */
[----:B------:R-:W-:-:S05]  /*26e0*/  SEL R4, R10, R4, !P1 ;  /* 0x000000040a047207 */ /* 0x000fca0004800000 */
[----:B------:R-:W-:Y:S02]  /*26f0*/  IMAD.IADD R5, R3, 0x1, -R4 ;  /* 0x0000000103057824 */ /* 0x000fe400078e0a04 */
[----:B------:R-:W-:Y:S02]  /*2700*/  IMAD.IADD R3, R4, 0x1, -R3 ;  /* 0x0000000104037824 */ /* 0x000fe400078e0a03 */
[----:B------:R-:W-:Y:S02]  /*2710*/  IMAD R10, R5, R7, R10 ;  /* 0x00000007050a7224 */ /* 0x000fe400078e020a */
[----:B------:R-:W-:-:S07]  /*2720*/  IMAD R9, R3, R2, R9 ;  /* 0x0000000203097224 */ /* 0x000fce00078e0209 */
.L_x_42:
[----:B------:R-:W-:Y:S01]  /*2730*/  VIADD R14, R14, 0x1 ;  /* 0x000000010e0e7836 */ /* 0x000fe20000000000 */
[----:B------:R-:W-:Y:S01]  /*2740*/  PLOP3.LUT P1, PT, PT, PT, PT, 0x80, 0x8 ;  /* 0x000000000008781c */ /* 0x000fe20003f2f070 */
[----:B------:R-:W-:Y:S02]  /*2750*/  IMAD.IADD R3, R10, 0x1, R61 ;  /* 0x000000010a037824 */ /* 0x000fe400078e023d */
[----:B------:R-:W-:Y:S01]  /*2760*/  IMAD.IADD R4, R9, 0x1, R60 ;  /* 0x0000000109047824 */ /* 0x000fe200078e023c */
[----:B------:R-:W-:-:S04]  /*2770*/  ISETP.NE.AND P0, PT, R14, 0x2, PT ;  /* 0x000000020e00780c */ /* 0x000fc80003f05270 */
[----:B------:R-:W-:Y:S02]  /*2780*/  SEL R2, RZ, 0x1, P0 ;  /* 0x00000001ff027807 */ /* 0x000fe40000000000 */
[----:B------:R-:W-:Y:S02]  /*2790*/  SEL R14, R14, RZ, P0 ;  /* 0x000000ff0e0e7207 */ /* 0x000fe40000000000 */
[----:B------:R-:W-:Y:S01]  /*27a0*/  LOP3.LUT R13, R13, R2, RZ, 0x3c, !PT ;  /* 0x000000020d0d7212 */ /* 0x000fe200078e3cff */
[----:B------:R-:W-:Y:S06]  /*27b0*/  @P2 BRA `(.L_x_43) ;  /* 0xfffffff000582947 */ /* 0x000fec000383ffff */
[----:B------:R-:W-:Y:S01]  /*27c0*/  UIADD3 UR4, UPT, UPT, UR4, 0x88, URZ ;  /* 0x0000008804047890 */ /* 0x000fe2000fffe0ff */
[----:B------:R-:W-:-:S03]  /*27d0*/  SHF.L.U32 R2, R15, 0x1f, RZ ;  /* 0x0000001f0f027819 */ /* 0x000fc600000006ff */
[----:B------:R-:W-:-:S09]  /*27e0*/  ULEA UR5, UR13, UR4, 0x3 ;  /* 0x000000040d057291 */ /* 0x000fd2000f8e18ff */
[----:B------:R-:W1:Y:S02]  /*27f0*/  SYNCS.PHASECHK.TRANS64.TRYWAIT P0, [UR5], R2 ;  /* 0x00000002ff0075a7 */ /* 0x000e640008001105 */
[----:B-1----:R-:W-:Y:S05]  /*2800*/  @!P0 BRA `(.L_x_44) ;  /* 0x0000005800908947 */ /* 0x002fea0003800000 */
.L_x_153:
[----:B------:R-:W-:-:S04]  /*2810*/  UIADD3 UR6, UPT, UPT, UR13, 0x1, URZ ;  /* 0x000000010d067890 */ /* 0x000fc8000fffe0ff */
[----:B------:R-:W-:-:S04]  /*2820*/  UISETP.NE.AND UP0, UPT, UR6, 0x11, UPT ;  /* 0x000000110600788c */ /* 0x000fc8000bf05270 */
[----:B------:R-:W-:Y:S02]  /*2830*/  USEL UR7, URZ, 0x1, UP0 ;  /* 0x00000001ff077887 */ /* 0x000fe40008000000 */
[----:B------:R-:W-:-:S04]  /*2840*/  USEL UR6, UR6, URZ, UP0 ;  /* 0x000000ff06067287 */ /* 0x000fc80008000000 */
[----:B------:R-:W-:Y:S01]  /*2850*/  ULEA UR5, UR6, UR4, 0x3 ;  /* 0x0000000406057291 */ /* 0x000fe2000f8e18ff */
[----:B-1----:R-:W-:-:S04]  /*2860*/  LOP3.LUT R2, R15, UR7, RZ, 0x3c, !PT ;  /* 0x000000070f027c12 */ /* 0x002fc8000f8e3cff */
[----:B------:R-:W-:-:S04]  /*2870*/  SHF.L.U32 R3, R2, 0x1f, RZ ;  /* 0x0000001f02037819 */ /* 0x000fc800000006ff */
[----:B------:R-:W1:Y:S02]  /*2880*/  SYNCS.PHASECHK.TRANS64.TRYWAIT P0, [UR5], R3 ;  /* 0x00000003ff0075a7 */ /* 0x000e640008001105 */
[----:B-1----:R-:W-:Y:S05]  /*2890*/  @!P0 BRA `(.L_x_45) ;  /* 0x0000005800848947 */ /* 0x002fea0003800000 */
.L_x_155:
[----:B------:R-:W-:-:S04]  /*28a0*/  UIADD3 UR6, UPT, UPT, UR6, 0x1, URZ ;  /* 0x0000000106067890 */ /* 0x000fc8000fffe0ff */
[----:B------:R-:W-:-:S04]  /*28b0*/  UISETP.NE.AND UP0, UPT, UR6, 0x11, UPT ;  /* 0x000000110600788c */ /* 0x000fc8000bf05270 */
[----:B------:R-:W-:Y:S02]  /*28c0*/  USEL UR7, URZ, 0x1, UP0 ;  /* 0x00000001ff077887 */ /* 0x000fe40008000000 */
[----:B------:R-:W-:-:S04]  /*28d0*/  USEL UR6, UR6, URZ, UP0 ;  /* 0x000000ff06067287 */ /* 0x000fc80008000000 */
[----:B------:R-:W-:Y:S01]  /*28e0*/  ULEA UR5, UR6, UR4, 0x3 ;  /* 0x0000000406057291 */ /* 0x000fe2000f8e18ff */
[----:B------:R-:W-:-:S04]  /*28f0*/  LOP3.LUT R2, R2, UR7, RZ, 0x3c, !PT ;  /* 0x0000000702027c12 */ /* 0x000fc8000f8e3cff */
[----:B-1----:R-:W-:-:S04]  /*2900*/  SHF.L.U32 R3, R2, 0x1f, RZ ;  /* 0x0000001f02037819 */ /* 0x002fc800000006ff */
[----:B------:R-:W1:Y:S02]  /*2910*/  SYNCS.PHASECHK.TRANS64.TRYWAIT P0, [UR5], R3 ;  /* 0x00000003ff0075a7 */ /* 0x000e640008001105 */
[----:B-1----:R-:W-:Y:S05]  /*2920*/  @!P0 BRA `(.L_x_46) ;  /* 0x0000005800788947 */ /* 0x002fea0003800000 */
.L_x_157:
        /* <DEDUP_REMOVED lines=9> */
.L_x_159:
        /* <DEDUP_REMOVED lines=9> */
.L_x_161:
        /* <DEDUP_REMOVED lines=9> */
.L_x_163:
        /* <DEDUP_REMOVED lines=9> */
.L_x_165:
        /* <DEDUP_REMOVED lines=9> */
.L_x_167:
        /* <DEDUP_REMOVED lines=9> */
.L_x_169:
        /* <DEDUP_REMOVED lines=9> */
.L_x_171:
        /* <DEDUP_REMOVED lines=9> */
.L_x_173:
        /* <DEDUP_REMOVED lines=9> */
.L_x_175:
        /* <DEDUP_REMOVED lines=9> */
.L_x_177:
        /* <DEDUP_REMOVED lines=9> */
.L_x_179:
        /* <DEDUP_REMOVED lines=9> */
.L_x_181:
        /* <DEDUP_REMOVED lines=9> */
.L_x_183:
[----:B------:R-:W-:-:S04]  /*3080*/  UIADD3 UR6, UPT, UPT, UR6, 0x1, URZ ;  /* 0x0000000106067890 */ /* 0x000fc8000fffe0ff */
[----:B------:R-:W-:-:S04]  /*3090*/  UISETP.NE.AND UP0, UPT, UR6, 0x11, UPT ;  /* 0x000000110600788c */ /* 0x000fc8000bf05270 */
[----:B------:R-:W-:Y:S02]  /*30a0*/  USEL UR5, URZ, 0x1, UP0 ;  /* 0x00000001ff057887 */ /* 0x000fe40008000000 */
[----:B------:R-:W-:-:S04]  /*30b0*/  USEL UR6, UR6, URZ, UP0 ;  /* 0x000000ff06067287 */ /* 0x000fc80008000000 */
[----:B------:R-:W-:Y:S01]  /*30c0*/  ULEA UR6, UR6, UR4, 0x3 ;  /* 0x0000000406067291 */ /* 0x000fe2000f8e18ff */
[----:B------:R-:W-:-:S04]  /*30d0*/  LOP3.LUT R2, R2, UR5, RZ, 0x3c, !PT ;  /* 0x0000000502027c12 */ /* 0x000fc8000f8e3cff */
[----:B------:R-:W-:Y:S01]  /*30e0*/  SHF.L.U32 R2, R2, 0x1f, RZ ;  /* 0x0000001f02027819 */ /* 0x000fe200000006ff */
[----:B-1-3--:R-:W-:-:S07]  /*30f0*/  IMAD.U32 R0, RZ, RZ, UR6 ;  /* 0x00000006ff007e24 */ /* 0x00afce000f8e00ff */
.L_x_60:
[----:B-1----:R1:W2:Y:S02]  /*3100*/  SYNCS.PHASECHK.TRANS64.TRYWAIT P0, [R0+URZ], R2 ;  /* 0x00000002000075a7 */ /* 0x0022a400080011ff */
[----:B--2---:R-:W-:Y:S05]  /*3110*/  @!P0 NANOSLEEP.SYNCS 0x989680 ;  /* 0x009896800000895d */ /* 0x004fea0003900000 */
[----:B------:R-:W2:Y:S02]  /*3120*/  @!P0 SYNCS.PHASECHK.TRANS64 P0, [R0+URZ], R2 ;  /* 0x00000002000085a7 */ /* 0x000ea400080010ff */
[----:B--2---:R-:W-:Y:S05]  /*3130*/  @P0 EXIT ;  /* 0x000000000000094d */ /* 0x004fea0003800000 */
[----:B------:R-:W-:Y:S05]  /*3140*/  BRA `(.L_x_60) ;  /* 0xfffffffc00ec7947 */ /* 0x000fea000383ffff */
.L_x_23:
[----:B------:R-:W-:-:S04]  /*3150*/  UISETP.NE.AND UP0, UPT, UR39, URZ, UPT ;  /* 0x000000ff2700728c */ /* 0x000fc8000bf05270 */
[----:B------:R-:W-:-:S09]  /*3160*/  UISETP.NE.OR UP0, UPT, UR10, 0x1, UP0 ;  /* 0x000000010a00788c */ /* 0x000fd20008705670 */
[----:B------:R-:W-:Y:S05]  /*3170*/  BRA.U UP0, `(.L_x_61) ;  /* 0x0000000500487547 */ /* 0x000fea000b800000 */
[----:B------:R-:W-:Y:S01]  /*3180*/  ISETP.GE.U32.AND P2, PT, R2, 0x2, PT ;  /* 0x000000020200780c */ /* 0x000fe20003f46070 */
[----:B------:R-:W-:Y:S01]  /*3190*/  IMAD.MOV.U32 R12, RZ, RZ, 0x1 ;  /* 0x00000001ff0c7424 */ /* 0x000fe200078e00ff */
[----:B------:R-:W-:Y:S02]  /*31a0*/  CS2R R10, SRZ ;  /* 0x00000000000a7805 */ /* 0x000fe4000001ff00 */
[----:B------:R-:W-:Y:S01]  /*31b0*/  CS2R R8, SRZ ;  /* 0x0000000000087805 */ /* 0x000fe2000001ff00 */
[----:B------:R-:W-:Y:S01]  /*31c0*/  UMOV UR4, 0x400 ;  /* 0x0000040000047882 */ /* 0x000fe20000000000 */
[----:B------:R-:W-:Y:S01]  /*31d0*/  UMOV UR6, URZ ;  /* 0x000000ff00067c82 */ /* 0x000fe20008000000 */
[----:B------:R-:W-:-:S12]  /*31e0*/  ULEA UR39, UR39, UR4, 0x18 ;  /* 0x0000000427277291 */ /* 0x000fd8000f8ec0ff */
.L_x_65:
[----:B------:R-:W-:Y:S02]  /*31f0*/  LEA R0, R8, UR39, 0x3 ;  /* 0x0000002708007c11 */ /* 0x000fe4000f8e18ff */
[----:B------:R-:W-:-:S03]  /*3200*/  SHF.L.U32 R4, R9, 0x1f, RZ ;  /* 0x0000001f09047819 */ /* 0x000fc600000006ff */
[----:B------:R-:W-:Y:S01]  /*3210*/  VIADD R5, R0, 0x1c0 ;  /* 0x000001c000057836 */ /* 0x000fe20000000000 */
[----:B------:R-:W1:Y:S02]  /*3220*/  SYNCS.PHASECHK.TRANS64.TRYWAIT P0, [R0+URZ+0x1b0], R4 ;  /* 0x0001b004000075a7 */ /* 0x000e6400080011ff */
[----:B-1----:R-:W-:Y:S05]  /*3230*/  @!P0 BRA `(.L_x_62) ;  /* 0x0000005400848947 */ /* 0x002fea0003800000 */
.L_x_184:
[----:B------:R-:W-:Y:S01]  /*3240*/  ULEA UR5, UR6, UR39, 0x3 ;  /* 0x0000002706057291 */ /* 0x000fe2000f8e18ff */
[----:B-1----:R-:W-:Y:S01]  /*3250*/  PRMT R0, RZ, 0x654, R5 ;  /* 0x00000654ff007816 */ /* 0x002fe20000000005 */
[----:B------:R-:W-:Y:S01]  /*3260*/  @!P2 IMAD.MOV.U32 R4, RZ, RZ, 0x10 ;  /* 0x00000010ff04a424 */ /* 0x000fe200078e00ff */
[----:B------:R-:W-:Y:S01]  /*3270*/  SHF.L.U32 R5, R12, 0x1f, RZ ;  /* 0x0000001f0c057819 */ /* 0x000fe200000006ff */
[----:B------:R-:W-:Y:S01]  /*3280*/  UIADD3 UR4, UPT, UPT, UR5, 0x150, URZ ;  /* 0x0000015005047890 */ /* 0x000fe2000fffe0ff */
[----:B------:R1:W-:Y:S05]  /*3290*/  SYNCS.ARRIVE.TRANS64.RED.A1T0 RZ, [R0+URZ], RZ ;  /* 0x000000ff00ff79a7 */ /* 0x0003ea00081004ff */
[----:B------:R-:W-:Y:S01]  /*32a0*/  IMAD.U32 R6, RZ, RZ, UR4 ;  /* 0x00000004ff067e24 */ /* 0x000fe2000f8e00ff */
[----:B------:R-:W2:Y:S04]  /*32b0*/  SYNCS.PHASECHK.TRANS64.TRYWAIT P0, [UR5+0x160], R5 ;  /* 0x00016005ff0075a7 */ /* 0x000ea80008001105 */
[----:B------:R-:W-:Y:S01]  /*32c0*/  PRMT R6, R2, 0x654, R6 ;  /* 0x0000065402067816 */ /* 0x000fe20000000006 */
[----:B-12---:R-:W-:Y:S06]  /*32d0*/  @!P0 BRA `(.L_x_63) ;  /* 0x0000005400708947 */ /* 0x006fec0003800000 */
.L_x_186:
[----:B------:R-:W-:Y:S01]  /*32e0*/  ULEA UR4, UR6, UR39, 0x4 ;  /* 0x0000002706047291 */ /* 0x000fe2000f8e20ff */
[----:B------:R-:W-:Y:S01]  /*32f0*/  SEL R3, R6, R3, !P2 ;  /* 0x0000000306037207 */ /* 0x000fe20005000000 */
[----:B------:R-:W-:Y:S01]  /*3300*/  UIADD3 UR5, UPT, UPT, UR5, 0x150, URZ ;  /* 0x0000015005057890 */ /* 0x000fe2000fffe0ff */
[----:B-1----:R-:W-:Y:S01]  /*3310*/  LEA R0, R11, UR39, 0x3 ;  /* 0x000000270b007c11 */ /* 0x002fe2000f8e18ff */
[----:B------:R-:W-:Y:S01]  /*3320*/  UIADD3 UR4, UPT, UPT, UR4, 0x1e0, URZ ;  /* 0x000001e004047890 */ /* 0x000fe2000fffe0ff */
[----:B------:R1:W-:Y:S01]  /*3330*/  @!P2 SYNCS.ARRIVE.TRANS64.RED RZ, [R3+URZ], R4 ;  /* 0x0000000403ffa9a7 */ /* 0x0003e200080004ff */
[----:B------:R-:W-:Y:S01]  /*3340*/  UIADD3 UR6, UPT, UPT, UR6, 0x1, URZ ;  /* 0x0000000106067890 */ /* 0x000fe2000fffe0ff */
[----:B------:R-:W-:-:S03]  /*3350*/  VIADD R8, R8, 0x1 ;  /* 0x0000000108087836 */ /* 0x000fc60000000000 */
[----:B------:R-:W-:Y:S02]  /*3360*/  UISETP.NE.AND UP0, UPT, UR6, 0x2, UPT ;  /* 0x000000020600788c */ /* 0x000fe4000bf05270 */
[----:B------:R-:W-:Y:S01]  /*3370*/  ISETP.NE.AND P0, PT, R8, 0x2, PT ;  /* 0x000000020800780c */ /* 0x000fe20003f05270 */
[----:B------:R-:W-:Y:S06]  /*3380*/  UGETNEXTWORKID.BROADCAST [UR4], [UR5] ;  /* 0x00000000040073ca */ /* 0x000fec0008000100 */
[----:B------:R-:W-:Y:S02]  /*3390*/  USEL UR4, URZ, 0x1, UP0 ;  /* 0x00000001ff047887 */ /* 0x000fe40008000000 */
[----:B------:R-:W-:-:S04]  /*33a0*/  USEL UR6, UR6, URZ, UP0 ;  /* 0x000000ff06067287 */ /* 0x000fc80008000000 */
[----:B------:R-:W-:Y:S02]  /*33b0*/  LOP3.LUT R12, R12, UR4, RZ, 0x3c, !PT ;  /* 0x000000040c0c7c12 */ /* 0x000fe4000f8e3cff */
[----:B-1----:R-:W-:-:S04]  /*33c0*/  SHF.L.U32 R4, R10, 0x1f, RZ ;  /* 0x0000001f0a047819 */ /* 0x002fc800000006ff */
[----:B------:R-:W1:Y:S02]  /*33d0*/  SYNCS.PHASECHK.TRANS64.TRYWAIT P1, [R0+URZ+0x150], R4 ;  /* 0x00015004000075a7 */ /* 0x000e6400080211ff */
[----:B-1----:R-:W-:Y:S05]  /*33e0*/  @!P1 BRA `(.L_x_64) ;  /* 0x0000005400449947 */ /* 0x002fea0003800000 */
.L_x_187:
[C---:B-1----:R-:W-:Y:S01]  /*33f0*/  LEA R4, R11.reuse, UR39, 0x4 ;  /* 0x000000270b047c11 */ /* 0x042fe2000f8e20ff */
[----:B------:R-:W-:Y:S01]  /*3400*/  VIADD R0, R0, 0x160 ;  /* 0x0000016000007836 */ /* 0x000fe20000000000 */
[----:B------:R-:W-:Y:S01]  /*3410*/  SEL R8, R8, RZ, P0 ;  /* 0x000000ff08087207 */ /* 0x000fe20000000000 */
[----:B------:R-:W-:-:S03]  /*3420*/  VIADD R11, R11, 0x1 ;  /* 0x000000010b0b7836 */ /* 0x000fc60000000000 */
[----:B------:R-:W1:Y:S01]  /*3430*/  LDS.128 R4, [R4+0x1e0] ;  /* 0x0001e00004047984 */ /* 0x000e620000000c00 */
[----:B------:R-:W-:Y:S02]  /*3440*/  PRMT R0, RZ, 0x654, R0 ;  /* 0x00000654ff007816 */ /* 0x000fe40000000000 */
[C---:B------:R-:W-:Y:S01]  /*3450*/  ISETP.NE.AND P1, PT, R11.reuse, 0x2, PT ;  /* 0x000000020b00780c */ /* 0x040fe20003f25270 */
[----:B------:R-:W-:Y:S01]  /*3460*/  @!PT LDS RZ, [RZ] ;  /* 0x00000000fffff984 */ /* 0x000fe20000000800 */
[----:B------:R-:W-:Y:S01]  /*3470*/  @!PT LDS RZ, [RZ] ;  /* 0x00000000fffff984 */ /* 0x000fe20000000800 */
[----:B------:R-:W-:Y:S01]  /*3480*/  @!PT LDS RZ, [RZ] ;  /* 0x00000000fffff984 */ /* 0x000fe20000000800 */
[----:B------:R-:W-:Y:S01]  /*3490*/  @!PT LDS RZ, [RZ] ;  /* 0x00000000fffff984 */ /* 0x000fe20000000800 */
[----:B------:R2:W-:Y:S06]  /*34a0*/  MEMBAR.ALL.CTA ;  /* 0x0000000000007992 */ /* 0x0005ec0000008000 */
[----:B--2---:R-:W2:Y:S01]  /*34b0*/  FENCE.VIEW.ASYNC.S ;  /* 0x00000000000073c6 */ /* 0x004ea20000000000 */
[----:B------:R-:W-:Y:S01]  /*34c0*/  SEL R11, R11, RZ, P1 ;  /* 0x000000ff0b0b7207 */ /* 0x000fe20000800000 */
[----:B--2---:R2:W-:Y:S01]  /*34d0*/  SYNCS.ARRIVE.TRANS64.RED.A1T0 RZ, [R0+URZ], RZ ;  /* 0x000000ff00ff79a7 */ /* 0x0045e200081004ff */
[----:B-1----:R-:W-:-:S02]  /*34e0*/  LOP3.LUT P3, RZ, R6, 0x1, RZ, 0xc0, !PT ;  /* 0x0000000106ff7812 */ /* 0x002fc4000786c0ff */
[----:B------:R-:W-:-:S04]  /*34f0*/  SEL R4, RZ, 0x1, P1 ;  /* 0x00000001ff047807 */ /* 0x000fc80000800000 */
[----:B------:R-:W-:Y:S02]  /*3500*/  LOP3.LUT R10, R10, R4, RZ, 0x3c, !PT ;  /* 0x000000040a0a7212 */ /* 0x000fe400078e3cff */
[----:B--2---:R-:W-:-:S04]  /*3510*/  SEL R0, RZ, 0x1, P0 ;  /* 0x00000001ff007807 */ /* 0x004fc80000000000 */
[----:B------:R-:W-:Y:S01]  /*3520*/  LOP3.LUT R9, R9, R0, RZ, 0x3c, !PT ;  /* 0x0000000009097212 */ /* 0x000fe200078e3cff */
[----:B------:R-:W-:Y:S06]  /*3530*/  @P3 BRA `(.L_x_65) ;  /* 0xfffffffc002c3947 */ /* 0x000fec000383ffff */
[----:B------:R-:W-:Y:S01]  /*3540*/  ULEA UR5, UR6, UR39, 0x3 ;  /* 0x0000002706057291 */ /* 0x000fe2000f8e18ff */
[----:B------:R-:W-:-:S08]  /*3550*/  SHF.L.U32 R2, R12, 0x1f, RZ ;  /* 0x0000001f0c027819 */ /* 0x000fd000000006ff */
[----:B------:R-:W1:Y:S02]  /*3560*/  SYNCS.PHASECHK.TRANS64 P0, [UR5+0x160], R2 ;  /* 0x00016002ff0075a7 */ /* 0x000e640008001005 */
[----:B-1----:R-:W-:Y:S05]  /*3570*/  @P0 BRA `(.L_x_66) ;  /* 0x0000000000080947 */ /* 0x002fea0003800000 */
[----:B------:R-:W1:Y:S02]  /*3580*/  SYNCS.PHASECHK.TRANS64.TRYWAIT P0, [UR5+0x160], R2 ;  /* 0x00016002ff0075a7 */ /* 0x000e640008001105 */
[----:B-1----:R-:W-:Y:S05]  /*3590*/  @!P0 BRA `(.L_x_67) ;  /* 0x0000005000ec8947 */ /* 0x002fea0003800000 */
.L_x_66:
[----:B------:R-:W-:-:S04]  /*35a0*/  UIADD3 UR4, UPT, UPT, UR6, 0x1, URZ ;  /* 0x0000000106047890 */ /* 0x000fc8000fffe0ff */
[----:B------:R-:W-:-:S04]  /*35b0*/  UISETP.NE.AND UP0, UPT, UR4, 0x2, UPT ;  /* 0x000000020400788c */ /* 0x000fc8000bf05270 */
[----:B------:R-:W-:Y:S02]  /*35c0*/  USEL UR7, URZ, 0x1, UP0 ;  /* 0x00000001ff077887 */ /* 0x000fe40008000000 */
[----:B------:R-:W-:-:S04]  /*35d0*/  USEL UR4, UR4, URZ, UP0 ;  /* 0x000000ff04047287 */ /* 0x000fc80008000000 */
[----:B------:R-:W-:Y:S01]  /*35e0*/  ULEA UR4, UR4, UR39, 0x3 ;  /* 0x0000002704047291 */ /* 0x000fe2000f8e18ff */
[----:B-1----:R-:W-:-:S04]  /*35f0*/  LOP3.LUT R2, R12, UR7, RZ, 0x3c, !PT ;  /* 0x000000070c027c12 */ /* 0x002fc8000f8e3cff */
[----:B------:R-:W-:-:S04]  /*3600*/  SHF.L.U32 R0, R2, 0x1f, RZ ;  /* 0x0000001f02007819 */ /* 0x000fc800000006ff */
[----:B------:R-:W1:Y:S02]  /*3610*/  SYNCS.PHASECHK.TRANS64 P0, [UR4+0x160], R0 ;  /* 0x00016000ff0075a7 */ /* 0x000e640008001004 */
[----:B-1----:R-:W-:Y:S05]  /*3620*/  @P0 EXIT ;  /* 0x000000000000094d */ /* 0x002fea0003800000 */
[----:B------:R-:W-:Y:S02]  /*3630*/  SHF.L.U32 R2, R2, 0x1f, RZ ;  /* 0x0000001f02027819 */ /* 0x000fe400000006ff */
[----:B------:R-:W-:-:S07]  /*3640*/  MOV R0, UR4 ;  /* 0x0000000400007c02 */ /* 0x000fce0008000f00 */
.L_x_68:
[----:B-1----:R1:W2:Y:S02]  /*3650*/  SYNCS.PHASECHK.TRANS64.TRYWAIT P0, [R0+URZ+0x160], R2 ;  /* 0x00016002000075a7 */ /* 0x0022a400080011ff */
[----:B--2---:R-:W-:Y:S05]  /*3660*/  @!P0 NANOSLEEP.SYNCS 0x989680 ;  /* 0x009896800000895d */ /* 0x004fea0003900000 */
[----:B------:R-:W2:Y:S02]  /*3670*/  @!P0 SYNCS.PHASECHK.TRANS64 P0, [R0+URZ+0x160], R2 ;  /* 0x00016002000085a7 */ /* 0x000ea400080010ff */
[----:B--2---:R-:W-:Y:S05]  /*3680*/  @P0 EXIT ;  /* 0x000000000000094d */ /* 0x004fea0003800000 */
[----:B------:R-:W-:Y:S05]  /*3690*/  BRA `(.L_x_68) ;  /* 0xfffffffc00ec7947 */ /* 0x000fea000383ffff */
.L_x_61:
[----:B------:R-:W-:Y:S05]  /*36a0*/  BRA.U UP3, `(.L_x_69) ;  /* 0x0000001103d87547 */ /* 0x000fea000b800000 */
[----:B------:R-:W-:Y:S01]  /*36b0*/  UMOV UR6, 0x40 ;  /* 0x0000004000067882 */ /* 0x000fe20000000000 */
[----:B------:R-:W-:Y:S01]  /*36c0*/  NOP ;  /* 0x0000000000007918 */ /* 0x000fe20000000000 */
[----:B------:R-:W-:Y:S01]  /*36d0*/  ULEA UR6, UR39, UR6, 0x18 ;  /* 0x0000000627067291 */ /* 0x000fe2000f8ec0ff */
[----:B------:R-:W-:Y:S02]  /*36e0*/  UMOV UR7, 0x400 ;  /* 0x0000040000077882 */ /* 0x000fe40000000000 */
[----:B------:R-:W-:-:S06]  /*36f0*/  ULEA UR39, UR39, UR7, 0x18 ;  /* 0x0000000727277291 */ /* 0x000fcc000f8ec0ff */
[----:B------:R-:W1:Y:S02]  /*3700*/  LDS.U8 R0, [UR6+0x1c] ;  /* 0x00001c06ff007984 */ /* 0x000e640008000000 */
[----:B-1----:R-:W-:-:S13]  /*3710*/  ISETP.NE.AND P0, PT, R0, RZ, PT ;  /* 0x000000ff0000720c */ /* 0x002fda0003f05270 */
[----:B------:R-:W-:Y:S05]  /*3720*/  @P0 BRA `(.L_x_70) ;  /* 0x0000000400080947 */ /* 0x000fea0003800000 */
[----:B------:R-:W-:Y:S02]  /*3730*/  UISETP.NE.U32.AND UP0, UPT, UR5, 0x1, UPT ;  /* 0x000000010500788c */ /* 0x000fe4000bf05070 */
[----:B------:R-:W-:-:S07]  /*3740*/  UIADD3 UR8, UPT, UPT, UR6, 0x8, URZ ;  /* 0x0000000806087890 */ /* 0x000fce000fffe0ff */
[----:B------:R-:W-:Y:S05]  /*3750*/  BRA.U !UP0, `(.L_x_71) ;  /* 0x00000001089c7547 */ /* 0x000fea000b800000 */
[----:B------:R-:W-:Y:S01]  /*3760*/  ELECT P0, URZ, PT ;  /* 0x0000000000ff782f */ /* 0x000fe20003800000 */
[----:B------:R-:W-:-:S12]  /*3770*/  BSSY B0, `(.L_x_71) ;  /* 0x0000025000007945 */ /* 0x000fd80003800000 */
[----:B------:R-:W-:Y:S05]  /*3780*/  @!P0 BRA `(.L_x_72) ;  /* 0x00000000008c8947 */ /* 0x000fea0003800000 */
[----:B------:R-:W-:-:S05]  /*3790*/  UMOV UR7, 0x10 ;  /* 0x0000001000077882 */ /* 0x000fca0000000000 */
[----:B------:R-:W-:Y:S04]  /*37a0*/  DEPBAR.LE SB1, 0x36 ;  /* 0x00009d800000791a */ /* 0x000fe80000000000 */
[----:B------:R-:W1:Y:S02]  /*37b0*/  UTCATOMSWS.2CTA.FIND_AND_SET.ALIGN UP1, UR7, UR7 ;  /* 0x00000007000775e3 */ /* 0x000e640008220800 */
[----:B-1----:R-:W-:Y:S01]  /*37c0*/  MOV R8, UR7 ;  /* 0x0000000700087c02 */ /* 0x002fe20008000f00 */
[----:B------:R-:W-:Y:S06]  /*37d0*/  BRA.U UP1, `(.L_x_73) ;  /* 0x0000000101187547 */ /* 0x000fec000b800000 */
.L_x_74:
[----:B------:R-:W-:Y:S05]  /*37e0*/  NANOSLEEP 0x64 ;  /* 0x000000640000795d */ /* 0x000fea0003800000 */
[----:B------:R-:W-:-:S05]  /*37f0*/  UMOV UR7, 0x10 ;  /* 0x0000001000077882 */ /* 0x000fca0000000000 */
[----:B------:R-:W-:Y:S04]  /*3800*/  DEPBAR.LE SB1, 0x36 ;  /* 0x00009d800000791a */ /* 0x000fe80000000000 */
[----:B------:R-:W1:Y:S02]  /*3810*/  UTCATOMSWS.2CTA.FIND_AND_SET.ALIGN UP1, UR7, UR7 ;  /* 0x00000007000775e3 */ /* 0x000e640008220800 */
[----:B-1----:R-:W-:Y:S01]  /*3820*/  MOV R8, UR7 ;  /* 0x0000000700087c02 */ /* 0x002fe20008000f00 */
[----:B------:R-:W-:Y:S05]  /*3830*/  BRA.U !UP1, `(.L_x_74) ;  /* 0xfffffffd09e87547 */ /* 0x000fea000b83ffff */
.L_x_73:
[----:B------:R-:W1:Y:S01]  /*3840*/  LDS R4, [UR6+0x10] ;  /* 0x00001006ff047984 */ /* 0x000e620008000800 */
[----:B------:R-:W-:Y:S01]  /*3850*/  IMAD.U32 R0, RZ, RZ, UR39 ;  /* 0x00000027ff007e24 */ /* 0x000fe2000f8e00ff */
[----:B------:R-:W-:-:S03]  /*3860*/  MOV R2, UR4 ;  /* 0x0000000400027c02 */ /* 0x000fc60008000f00 */
[----:B------:R-:W-:Y:S01]  /*3870*/  VIADD R0, R0, 0x200 ;  /* 0x0000020000007836 */ /* 0x000fe20000000000 */
[----:B-1----:R-:W-:-:S04]  /*3880*/  SHF.L.U32 R4, R4, 0x1f, RZ ;  /* 0x0000001f04047819 */ /* 0x002fc800000006ff */
[----:B------:R-:W1:Y:S02]  /*3890*/  SYNCS.PHASECHK.TRANS64.TRYWAIT P0, [UR6+0x8], R4 ;  /* 0x00000804ff0075a7 */ /* 0x000e640008001106 */
[----:B-1----:R-:W-:Y:S05]  /*38a0*/  @P0 BRA `(.L_x_75) ;  /* 0x0000000000080947 */ /* 0x002fea0003800000 */
[----:B------:R-:W1:Y:S02]  /*38b0*/  SYNCS.PHASECHK.TRANS64.TRYWAIT P0, [UR6+0x8], R4 ;  /* 0x00000804ff0075a7 */ /* 0x000e640008001106 */
[----:B-1----:R-:W-:Y:S05]  /*38c0*/  @!P0 BRA `(.L_x_76) ;  /* 0x0000005000388947 */ /* 0x002fea0003800000 */
.L_x_75:
[----:B------:R-:W-:Y:S01]  /*38d0*/  PRMT R2, R2, 0x654, R0 ;  /* 0x0000065402027816 */ /* 0x000fe20000000000 */
[----:B------:R-:W-:Y:S01]  /*38e0*/  HFMA2 R0, -RZ, RZ, 0, 5.9604644775390625e-08 ;  /* 0x00000001ff007431 */ /* 0x000fe200000001ff */
[----:B------:R-:W-:Y:S01]  /*38f0*/  UPRMT UR7, UR4, 0x654, UR8 ;  /* 0x0000065404077896 */ /* 0x000fe20008000008 */
[----:B------:R-:W-:Y:S02]  /*3900*/  IMAD.MOV.U32 R6, RZ, RZ, 0xffff ;  /* 0x0000ffffff067424 */ /* 0x000fe400078e00ff */
[----:B-1----:R-:W-:Y:S02]  /*3910*/  IMAD.MOV.U32 R4, RZ, RZ, 0x4 ;  /* 0x00000004ff047424 */ /* 0x002fe400078e00ff */
[----:B------:R-:W-:Y:S01]  /*3920*/  IMAD.SHL.U32 R7, R8, 0x20, RZ ;  /* 0x0000002008077824 */ /* 0x000fe200078e00ff */
[----:B------:R-:W-:Y:S02]  /*3930*/  MOV R3, UR7 ;  /* 0x0000000700037c02 */ /* 0x000fe40008000f00 */
[-C--:B------:R-:W-:Y:S01]  /*3940*/  SHF.L.U32 R6, R6, R8.reuse, RZ ;  /* 0x0000000806067219 */ /* 0x080fe200000006ff */
[----:B------:R1:W-:Y:S01]  /*3950*/  SYNCS.ARRIVE.TRANS64.RED RZ, [UR7], R4 ;  /* 0x00000004ffff79a7 */ /* 0x0003e20008000407 */
[----:B------:R-:W-:Y:S01]  /*3960*/  SHF.L.U32 R5, R0, R8, RZ ;  /* 0x0000000800057219 */ /* 0x000fe200000006ff */
[----:B------:R1:W-:Y:S04]  /*3970*/  STS [UR39+0x200], R7 ;  /* 0x00020007ff007988 */ /* 0x0003e80008000827 */
[----:B------:R1:W-:Y:S04]  /*3980*/  STAS [R2.64], R8 ;  /* 0x0000000802007dbd */ /* 0x0003e8000c0008ff */
[----:B------:R1:W-:Y:S04]  /*3990*/  ATOMS.OR RZ, [UR6+0x14], R6 ;  /* 0x00001406ffff798c */ /* 0x0003e8000b000006 */
[----:B------:R1:W-:Y:S04]  /*39a0*/  ATOMS.OR RZ, [UR6+0x18], R5 ;  /* 0x00001805ffff798c */ /* 0x0003e8000b000006 */
[----:B------:R1:W-:Y:S02]  /*39b0*/  ATOMS.XOR RZ, [UR6+0x10], R0 ;  /* 0x00001000ffff798c */ /* 0x0003e4000b800006 */
.L_x_72:
[----:B------:R-:W-:Y:S05]  /*39c0*/  BSYNC B0 ;  /* 0x0000000000007941 */ /* 0x000fea0003800000 */
.L_x_71:
[----:B------:R-:W-:Y:S05]  /*39d0*/  BRA.U UP0, `(.L_x_77) ;  /* 0x00000001006c7547 */ /* 0x000fea000b800000 */
[----:B------:R-:W-:-:S03]  /*39e0*/  UMOV UR7, 0xffffffff ;  /* 0xffffffff00077882 */ /* 0x000fc60000000000 */
[----:B------:R-:W-:Y:S05]  /*39f0*/  BRA.DIV UR7, `(.L_x_78) ;  /* 0x0000005207047947 */ /* 0x000fea000b800000 */
[----:B------:R-:W-:-:S13]  /*3a00*/  ELECT P6, URZ, PT ;  /* 0x0000000000ff782f */ /* 0x000fda00038c0000 */
.L_x_191:
[----:B------:R-:W-:Y:S05]  /*3a10*/  @!P6 BRA `(.L_x_77) ;  /* 0x00000000005ce947 */ /* 0x000fea0003800000 */
[----:B-1----:R-:W1:Y:S02]  /*3a20*/  LDS R2, [UR6+0x10] ;  /* 0x00001006ff027984 */ /* 0x002e640008000800 */
[----:B-1----:R-:W-:-:S04]  /*3a30*/  SHF.L.U32 R2, R2, 0x1f, RZ ;  /* 0x0000001f02027819 */ /* 0x002fc800000006ff */
[----:B------:R-:W1:Y:S02]  /*3a40*/  SYNCS.PHASECHK.TRANS64.TRYWAIT P0, [UR6+0x8], R2 ;  /* 0x00000802ff0075a7 */ /* 0x000e640008001106 */
[----:B-1----:R-:W-:Y:S05]  /*3a50*/  @P0 BRA `(.L_x_79) ;  /* 0x0000000000080947 */ /* 0x002fea0003800000 */
[----:B------:R-:W1:Y:S02]  /*3a60*/  SYNCS.PHASECHK.TRANS64.TRYWAIT P0, [UR6+0x8], R2 ;  /* 0x00000802ff0075a7 */ /* 0x000e640008001106 */
[----:B-1----:R-:W-:Y:S05]  /*3a70*/  @!P0 BRA `(.L_x_80) ;  /* 0x0000005000048947 */ /* 0x002fea0003800000 */
.L_x_79:
[----:B------:R-:W2:Y:S01]  /*3a80*/  LDS R4, [UR39+0x200] ;  /* 0x00020027ff047984 */ /* 0x000ea20008000800 */
[----:B-1----:R-:W-:Y:S02]  /*3a90*/  HFMA2 R0, -RZ, RZ, 0, 5.9604644775390625e-08 ;  /* 0x00000001ff007431 */ /* 0x002fe400000001ff */
[----:B------:R-:W-:Y:S01]  /*3aa0*/  IMAD.MOV.U32 R2, RZ, RZ, 0xffff ;  /* 0x0000ffffff027424 */ /* 0x000fe200078e00ff */
[----:B------:R-:W-:Y:S01]  /*3ab0*/  UPRMT UR7, UR4, 0x654, UR8 ;  /* 0x0000065404077896 */ /* 0x000fe20008000008 */
[----:B--2---:R-:W-:-:S03]  /*3ac0*/  IMAD.SHL.U32 R3, R4, 0x20, RZ ;  /* 0x0000002004037824 */ /* 0x004fc600078e00ff */
[-C--:B------:R-:W-:Y:S02]  /*3ad0*/  SHF.L.U32 R2, R2, R4.reuse, RZ ;  /* 0x0000000402027219 */ /* 0x080fe400000006ff */
[----:B------:R-:W-:Y:S01]  /*3ae0*/  SHF.L.U32 R4, R0, R4, RZ ;  /* 0x0000000400047219 */ /* 0x000fe200000006ff */
[----:B------:R2:W-:Y:S04]  /*3af0*/  STS [UR39+0x200], R3 ;  /* 0x00020003ff007988 */ /* 0x0005e80008000827 */
[----:B------:R2:W-:Y:S04]  /*3b00*/  ATOMS.OR RZ, [UR6+0x14], R2 ;  /* 0x00001402ffff798c */ /* 0x0005e8000b000006 */
[----:B------:R2:W-:Y:S01]  /*3b10*/  ATOMS.OR RZ, [UR6+0x18], R4 ;  /* 0x00001804ffff798c */ /* 0x0005e2000b000006 */
[----:B------:R-:W-:Y:S03]  /*3b20*/  SYNCS.ARRIVE.TRANS64.RED.A1T0 RZ, [UR7], RZ ;  /* 0x000000ffffff79a7 */ /* 0x000fe60008100407 */
[----:B------:R2:W-:Y:S01]  /*3b30*/  ATOMS.XOR RZ, [UR6+0x10], R0 ;  /* 0x00001000ffff798c */ /* 0x0005e2000b800006 */
[----:B------:R-:W-:Y:S05]  /*3b40*/  BRA `(.L_x_77) ;  /* 0x0000000000107947 */ /* 0x000fea0003800000 */
.L_x_70:
[----:B------:R-:W-:Y:S02]  /*3b50*/  MOV R0, 0xffffffff ;  /* 0xffffffff00007802 */ /* 0x000fe40000000f00 */
[----:B------:R-:W-:-:S03]  /*3b60*/  MOV R2, 0x3b90 ;  /* 0x00003b9000027802 */ /* 0x000fc60000000f00 */
[----:B------:R1:W-:Y:S04]  /*3b70*/  STS [UR39+0x200], R0 ;  /* 0x00020000ff007988 */ /* 0x0003e80008000827 */
[----:B-1---5:R-:W-:Y:S05]  /*3b80*/  CALL.REL.NOINC `($__internal_1_$__cuda_sm10x_tcgen05_guardrail_trap_phase_invalid_during_alloc) ;  /* 0x0000005400647944 */ /* 0x022fea0003c00000 */
.L_x_77:
[----:B------:R-:W-:Y:S05]  /*3b90*/  WARPSYNC.ALL ;  /* 0x0000000000007948 */ /* 0x000fea0003800000 */
[----:B------:R-:W3:Y:S01]  /*3ba0*/  S2UR UR7, SR_CgaCtaId ;  /* 0x00000000000779c3 */ /* 0x000ee20000008800 */
[----:B------:R-:W-:Y:S01]  /*3bb0*/  UMOV UR6, 0x400 ;  /* 0x0000040000067882 */ /* 0x000fe20000000000 */
[----:B------:R-:W-:-:S06]  /*3bc0*/  NOP ;  /* 0x0000000000007918 */ /* 0x000fcc0000000000 */
[----:B------:R-:W-:Y:S06]  /*3bd0*/  BAR.ARV 0x6, 0xa0 ;  /* 0x0182800000007b1d */ /* 0x000fec0000002000 */
[----:B------:R-:W4:Y:S01]  /*3be0*/  LDCU UR8, c[0x0][0x38c] ;  /* 0x00007180ff0877ac */ /* 0x000f220008000800 */
[----:B------:R-:W-:Y:S01]  /*3bf0*/  LOP3.LUT R13, R13, 0xffff, RZ, 0xc0, !PT ;  /* 0x0000ffff0d0d7812 */ /* 0x000fe200078ec0ff */
[----:B------:R-:W-:Y:S01]  /*3c00*/  IMAD.MOV.U32 R9, RZ, RZ, 0x1 ;  /* 0x00000001ff097424 */ /* 0x000fe200078e00ff */
[----:B------:R-:W-:Y:S01]  /*3c10*/  LOP3.LUT R12, R12, 0xffff, RZ, 0xc0, !PT ;  /* 0x0000ffff0c0c7812 */ /* 0x000fe200078ec0ff */
[----:B-1----:R-:W-:Y:S01]  /*3c20*/  IMAD.MOV.U32 R8, RZ, RZ, RZ ;  /* 0x000000ffff087224 */ /* 0x002fe200078e00ff */
[----:B------:R-:W-:-:S02]  /*3c30*/  R2UR UR12, R13 ;  /* 0x000000000d0c72ca */ /* 0x000fc400000e0000 */
[----:B--2---:R-:W-:Y:S02]  /*3c40*/  CS2R R2, SRZ ;  /* 0x0000000000027805 */ /* 0x004fe4000001ff00 */
[----:B------:R-:W-:Y:S01]  /*3c50*/  R2UR UR11, R12 ;  /* 0x000000000c0b72ca */ /* 0x000fe200000e0000 */
[----:B------:R-:W-:Y:S01]  /*3c60*/  UMOV UR19, URZ ;  /* 0x000000ff00137c82 */ /* 0x000fe20008000000 */
[----:B------:R-:W-:Y:S01]  /*3c70*/  UMOV UR18, URZ ;  /* 0x000000ff00127c82 */ /* 0x000fe20008000000 */
[----:B---3--:R-:W-:Y:S01]  /*3c80*/  ULEA UR7, UR7, UR6, 0x18 ;  /* 0x0000000607077291 */ /* 0x008fe2000f8ec0ff */
[----:B------:R-:W-:Y:S01]  /*3c90*/  UMOV UR17, URZ ;  /* 0x000000ff00117c82 */ /* 0x000fe20008000000 */
[----:B------:R-:W-:Y:S02]  /*3ca0*/  UISETP.NE.AND UP2, UPT, UR5, URZ, UPT ;  /* 0x000000ff0500728c */ /* 0x000fe4000bf45270 */
[----:B------:R-:W-:Y:S02]  /*3cb0*/  UIADD3 UR13, UPT, UPT, UR7, 0x3400, URZ ;  /* 0x00003400070d7890 */ /* 0x000fe4000fffe0ff */
[----:B------:R-:W-:-:S03]  /*3cc0*/  UIADD3 UR14, UPT, UPT, UR7, 0x25400, URZ ;  /* 0x00025400070e7890 */ /* 0x000fc6000fffe0ff */
[----:B------:R-:W1:Y:S01]  /*3cd0*/  LDS R0, [UR7+0x200] ;  /* 0x00020007ff007984 */ /* 0x000e620008000800 */
[----:B----4-:R-:W-:Y:S02]  /*3ce0*/  UIADD3 UR8, UPT, UPT, UR8, 0x3f, URZ ;  /* 0x0000003f08087890 */ /* 0x010fe4000fffe0ff */
[----:B------:R-:W-:Y:S02]  /*3cf0*/  USHF.R.U32.HI UR13, URZ, 0x4, UR13 ;  /* 0x00000004ff0d7899 */ /* 0x000fe4000801160d */
[----:B------:R-:W-:Y:S02]  /*3d00*/  USHF.R.S32.HI UR6, URZ, 0x1f, UR8 ;  /* 0x0000001fff067899 */ /* 0x000fe40008011408 */
[----:B------:R-:W-:Y:S02]  /*3d10*/  USHF.R.U32.HI UR14, URZ, 0x4, UR14 ;  /* 0x00000004ff0e7899 */ /* 0x000fe4000801160e */
[----:B------:R-:W-:Y:S02]  /*3d20*/  ULEA.HI UR6, UR6, UR8, URZ, 0x6 ;  /* 0x0000000806067291 */ /* 0x000fe4000f8f30ff */
[----:B------:R-:W-:-:S02]  /*3d30*/  ULOP3.LUT UR13, UR13, 0x3fff, URZ, 0xc0, !UPT ;  /* 0x00003fff0d0d7892 */ /* 0x000fc4000f8ec0ff */
[----:B------:R-:W-:Y:S02]  /*3d40*/  USHF.R.S32.HI UR6, URZ, 0x6, UR6 ;  /* 0x00000006ff067899 */ /* 0x000fe40008011406 */
[----:B------:R-:W-:Y:S02]  /*3d50*/  ULOP3.LUT UR14, UR14, 0x3fff, URZ, 0xc0, !UPT ;  /* 0x00003fff0e0e7892 */ /* 0x000fe4000f8ec0ff */
[----:B------:R-:W-:Y:S01]  /*3d60*/  UISETP.LT.AND UP0, UPT, UR6, 0x1, UPT ;  /* 0x000000010600788c */ /* 0x000fe2000bf01270 */
[----:B------:R-:W-:Y:S01]  /*3d70*/  UMOV UR28, 0x0 ;  /* 0x00000000001c7882 */ /* 0x000fe20000000000 */
[----:B------:R-:W-:Y:S01]  /*3d80*/  UMOV UR29, 0x8100490 ;  /* 0x08100490001d7882 */ /* 0x000fe20000000000 */
[----:B------:R-:W-:Y:S02]  /*3d90*/  ULOP3.LUT UR13, UR13, 0x10000, URZ, 0xfc, !UPT ;  /* 0x000100000d0d7892 */ /* 0x000fe4000f8efcff */
[----:B------:R-:W-:Y:S02]  /*3da0*/  ULOP3.LUT UR14, UR14, 0x10000, URZ, 0xfc, !UPT ;  /* 0x000100000e0e7892 */ /* 0x000fe4000f8efcff */
[----:B------:R-:W-:Y:S01]  /*3db0*/  USEL UR20, UR6, 0x1, !UP0 ;  /* 0x0000000106147887 */ /* 0x000fe2000c000000 */
[----:B------:R-:W-:Y:S01]  /*3dc0*/  UMOV UR26, 0x0 ;  /* 0x00000000001a7882 */ /* 0x000fe20000000000 */
[----:B------:R-:W-:Y:S01]  /*3dd0*/  UMOV UR27, 0x8100490 ;  /* 0x08100490001b7882 */ /* 0x000fe20000000000 */
[----:B------:R-:W-:Y:S01]  /*3de0*/  UMOV UR24, 0x0 ;  /* 0x0000000000187882 */ /* 0x000fe20000000000 */
[----:B------:R-:W-:Y:S01]  /*3df0*/  UMOV UR25, 0x8100490 ;  /* 0x0810049000197882 */ /* 0x000fe20000000000 */
[----:B------:R-:W-:Y:S01]  /*3e00*/  UMOV UR22, 0x0 ;  /* 0x0000000000167882 */ /* 0x000fe20000000000 */
[----:B------:R-:W-:Y:S01]  /*3e10*/  UMOV UR23, 0x8100490 ;  /* 0x0810049000177882 */ /* 0x000fe20000000000 */
[----:B-1----:R-:W-:-:S15]  /*3e20*/  R2UR UR21, R0 ;  /* 0x00000000001572ca */ /* 0x002fde00000e0000 */
.L_x_88:
[C---:B------:R-:W-:Y:S02]  /*3e30*/  LEA R0, R8.reuse, UR7, 0x3 ;  /* 0x0000000708007c11 */ /* 0x040fe4000f8e18ff */
[----:B------:R-:W-:Y:S02]  /*3e40*/  SHF.L.U32 R4, R3, 0x1f, RZ ;  /* 0x0000001f03047819 */ /* 0x000fe400000006ff */
[----:B------:R-:W-:Y:S02]  /*3e50*/  LEA R5, R8, UR7, 0x4 ;  /* 0x0000000708057c11 */ /* 0x000fe4000f8e20ff */
[----:B------:R-:W1:Y:S02]  /*3e60*/  SYNCS.PHASECHK.TRANS64.TRYWAIT P0, [R0+URZ+0x150], R4 ;  /* 0x00015004000075a7 */ /* 0x000e6400080011ff */
[----:B-1-34-:R-:W-:Y:S05]  /*3e70*/  @!P0 BRA `(.L_x_81) ;  /* 0x0000004c001c8947 */ /* 0x01afea0003800000 */
.L_x_192:
[----:B-1----:R-:W1:Y:S01]  /*3e80*/  LDS.128 R4, [R5+0x1e0] ;  /* 0x0001e00005047984 */ /* 0x002e620000000c00 */
[----:B------:R-:W-:Y:S02]  /*3e90*/  VIADD R0, R0, 0x160 ;  /* 0x0000016000007836 */ /* 0x000fe40000000000 */
[----:B------:R-:W-:Y:S01]  /*3ea0*/  VIADD R8, R8, 0x1 ;  /* 0x0000000108087836 */ /* 0x000fe20000000000 */
[----:B------:R-:W-:Y:S01]  /*3eb0*/  @!PT LDS RZ, [RZ] ;  /* 0x00000000fffff984 */ /* 0x000fe20000000800 */
[----:B------:R-:W-:Y:S01]  /*3ec0*/  @!PT LDS RZ, [RZ] ;  /* 0x00000000fffff984 */ /* 0x000fe20000000800 */
[----:B------:R-:W-:Y:S01]  /*3ed0*/  @!PT LDS RZ, [RZ] ;  /* 0x00000000fffff984 */ /* 0x000fe20000000800 */
[----:B------:R-:W-:Y:S01]  /*3ee0*/  @!PT LDS RZ, [RZ] ;  /* 0x00000000fffff984 */ /* 0x000fe20000000800 */
[----:B------:R2:W-:Y:S06]  /*3ef0*/  MEMBAR.ALL.CTA ;  /* 0x0000000000007992 */ /* 0x0005ec0000008000 */
[----:B--2---:R-:W2:Y:S01]  /*3f00*/  FENCE.VIEW.ASYNC.S ;  /* 0x00000000000073c6 */ /* 0x004ea20000000000 */
[----:B------:R-:W-:-:S04]  /*3f10*/  PRMT R0, RZ, 0x654, R0 ;  /* 0x00000654ff007816 */ /* 0x000fc80000000000 */
[----:B--2---:R2:W-:Y:S01]  /*3f20*/  SYNCS.ARRIVE.TRANS64.RED.A1T0 RZ, [R0+URZ], RZ ;  /* 0x000000ff00ff79a7 */ /* 0x0045e200081004ff */
[----:B-1----:R-:W-:Y:S01]  /*3f30*/  LOP3.LUT P1, RZ, R6, 0x1, RZ, 0xc0, !PT ;  /* 0x0000000106ff7812 */ /* 0x002fe2000782c0ff */
[----:B--2---:R-:W-:-:S12]  /*3f40*/  BRA.U UP2, `(.L_x_82) ;  /* 0x0000000502087547 */ /* 0x004fd8000b800000 */
[----:B------:R-:W1:Y:S01]  /*3f50*/  LDCU UR8, c[0x0][0x38c] ;  /* 0x00007180ff0877ac */ /* 0x000e620008000800 */
[----:B------:R-:W-:Y:S02]  /*3f60*/  PLOP3.LUT P2, PT, PT, PT, PT, 0x80, 0x8 ;  /* 0x000000000008781c */ /* 0x000fe40003f4f070 */
[----:B------:R-:W-:Y:S01]  /*3f70*/  SHF.L.U32 R4, R9, 0x1f, RZ ;  /* 0x0000001f09047819 */ /* 0x000fe200000006ff */
[----:B------:R-:W-:Y:S02]  /*3f80*/  ULEA UR9, UR19, UR7, 0x3 ;  /* 0x0000000713097291 */ /* 0x000fe4000f8e18ff */
[----:B------:R-:W-:Y:S02]  /*3f90*/  ULEA UR10, UR19, UR21, 0x5 ;  /* 0x00000015130a7291 */ /* 0x000fe4000f8e28ff */
[----:B-1----:R-:W-:-:S06]  /*3fa0*/  UISETP.GE.AND UP0, UPT, UR8, 0x1, UPT ;  /* 0x000000010800788c */ /* 0x002fcc000bf06270 */
[----:B------:R-:W-:-:S05]  /*3fb0*/  PLOP3.LUT P0, PT, PT, PT, UP0, 0x80, 0x8 ;  /* 0x000000000008781c */ /* 0x000fca0003f0f008 */
[----:B------:R-:W-:-:S08]  /*3fc0*/  @UP0 ULEA UR8, UR18, UR7, 0x3 ;  /* 0x0000000712080291 */ /* 0x000fd0000f8e18ff */
[----:B------:R-:W-:-:S04]  /*3fd0*/  @P0 SHF.L.U32 R0, R2, 0x1f, RZ ;  /* 0x0000001f02000819 */ /* 0x000fc800000006ff */
[----:B------:R1:W2:Y:S01]  /*3fe0*/  @P0 SYNCS.PHASECHK.TRANS64.TRYWAIT P2, [UR8], R0 ;  /* 0x00000000ff0005a7 */ /* 0x0002a20008041108 */
[----:B------:R-:W3:Y:S02]  /*3ff0*/  SYNCS.PHASECHK.TRANS64.TRYWAIT P0, [UR9+0x190], R4 ;  /* 0x00019004ff0075a7 */ /* 0x000ee40008001109 */
[----:B-123--:R-:W-:Y:S05]  /*4000*/  @!P0 BRA `(.L_x_83) ;  /* 0x0000004800cc8947 */ /* 0x00efea0003800000 */
.L_x_194:
[----:B------:R-:W-:Y:S01]  /*4010*/  UMOV UR16, UR17 ;  /* 0x0000001100107c82 */ /* 0x000fe20008000000 */
[----:B------:R-:W-:Y:S05]  /*4020*/  BRA.U !UP0, `(.L_x_84) ;  /* 0x0000000108c07547 */ /* 0x000fea000b800000 */
[----:B------:R-:W-:Y:S02]  /*4030*/  UIADD3 UR16, UPT, UPT, UR20, UR17, URZ ;  /* 0x0000001114107290 */ /* 0x000fe4000fffe0ff */
[----:B------:R-:W-:Y:S01]  /*4040*/  UPLOP3.LUT UP3, UPT, UPT, UPT, UPT, 0x40, 0x4 ;  /* 0x000000000004789c */ /* 0x000fe20003f6e870 */
[----:B------:R-:W-:Y:S01]  /*4050*/  UMOV UR15, UR6 ;  /* 0x00000006000f7c82 */ /* 0x000fe20008000000 */
[----:B------:R-:W-:-:S09]  /*4060*/  UMOV UR46, UR18 ;  /* 0x00000012002e7c82 */ /* 0x000fd20008000000 */
.L_x_87:
[----:B--2---:R-:W-:Y:S01]  /*4070*/  ULEA UR8, UR46, UR7, 0x3 ;  /* 0x000000072e087291 */ /* 0x004fe2000f8e18ff */
[----:B---3--:R-:W-:Y:S11]  /*4080*/  @P2 BRA `(.L_x_85) ;  /* 0x00000000000c2947 */ /* 0x008ff60003800000 */
[----:B-1----:R-:W-:Y:S04]  /*4090*/  SHF.L.U32 R4, R2, 0x1f, RZ ;  /* 0x0000001f02047819 */ /* 0x002fe800000006ff */
[----:B------:R-:W1:Y:S02]  /*40a0*/  SYNCS.PHASECHK.TRANS64.TRYWAIT P0, [UR8], R4 ;  /* 0x00000004ff0075a7 */ /* 0x000e640008001108 */
[----:B-1----:R-:W-:Y:S05]  /*40b0*/  @!P0 BRA `(.L_x_86) ;  /* 0x0000004800b88947 */ /* 0x002fea0003800000 */
.L_x_85:
[----:B------:R-:W-:Y:S01]  /*40c0*/  UISETP.NE.AND UP0, UPT, UR15, 0x1, UPT ;  /* 0x000000010f00788c */ /* 0x000fe2000bf05270 */
[----:B------:R-:W-:Y:S01]  /*40d0*/  PLOP3.LUT P2, PT, PT, PT, PT, 0x80, 0x8 ;  /* 0x000000000008781c */ /* 0x000fe20003f4f070 */
[----:B------:R-:W-:Y:S02]  /*40e0*/  UIADD3 UR18, UPT, UPT, UR46, 0x1, URZ ;  /* 0x000000012e127890 */ /* 0x000fe4000fffe0ff */
[----:B------:R-:W-:Y:S02]  /*40f0*/  ULEA UR32, UR46, UR14, 0x8 ;  /* 0x0000000e2e207291 */ /* 0x000fe4000f8e40ff */
[----:B------:R-:W-:Y:S01]  /*4100*/  UISETP.NE.AND UP1, UPT, UR18, 0x11, UPT ;  /* 0x000000111200788c */ /* 0x000fe2000bf25270 */
[----:B------:R-:W-:Y:S01]  /*4110*/  PLOP3.LUT P0, PT, PT, PT, UP0, 0x80, 0x8 ;  /* 0x000000000008781c */ /* 0x000fe20003f0f008 */
[----:B------:R-:W-:Y:S02]  /*4120*/  UIADD3 UR44, UPT, UPT, UR32, 0x2, URZ ;  /* 0x00000002202c7890 */ /* 0x000fe4000fffe0ff */
[----:B------:R-:W-:Y:S02]  /*4130*/  USEL UR31, URZ, 0x1, UP1 ;  /* 0x00000001ff1f7887 */ /* 0x000fe40008800000 */
[----:B------:R-:W-:Y:S02]  /*4140*/  USEL UR18, UR18, URZ, UP1 ;  /* 0x000000ff12127287 */ /* 0x000fe40008800000 */
[----:B------:R-:W-:Y:S02]  /*4150*/  UIADD3 UR40, UPT, UPT, UR32, 0x4, URZ ;  /* 0x0000000420287890 */ /* 0x000fe4000fffe0ff */
[----:B------:R-:W-:Y:S01]  /*4160*/  @UP0 ULEA UR30, UR18, UR7, 0x3 ;  /* 0x00000007121e0291 */ /* 0x000fe2000f8e18ff */
[----:B------:R-:W-:Y:S01]  /*4170*/  LOP3.LUT R2, R2, UR31, RZ, 0x3c, !PT ;  /* 0x0000001f02027c12 */ /* 0x000fe2000f8e3cff */
[----:B------:R-:W-:Y:S02]  /*4180*/  UIADD3 UR36, UPT, UPT, UR32, 0x6, URZ ;  /* 0x0000000620247890 */ /* 0x000fe4000fffe0ff */
[----:B------:R-:W-:Y:S01]  /*4190*/  UIADD3 UR8, UPT, UPT, UR8, 0x88, URZ ;  /* 0x0000008808087890 */ /* 0x000fe2000fffe0ff */
[----:B-1----:R-:W-:Y:S01]  /*41a0*/  @P0 SHF.L.U32 R0, R2, 0x1f, RZ ;  /* 0x0000001f02000819 */ /* 0x002fe200000006ff */
[----:B------:R-:W-:Y:S02]  /*41b0*/  UIADD3 UR17, UPT, UPT, UR17, 0x1, URZ ;  /* 0x0000000111117890 */ /* 0x000fe4000fffe0ff */
[----:B------:R-:W-:Y:S01]  /*41c0*/  UIADD3 UR15, UPT, UPT, UR15, -0x1, URZ ;  /* 0xffffffff0f0f7890 */ /* 0x000fe2000fffe0ff */
[----:B------:R2:W3:Y:S01]  /*41d0*/  @P0 SYNCS.PHASECHK.TRANS64.TRYWAIT P2, [UR30], R0 ;  /* 0x00000000ff0005a7 */ /* 0x0004e2000804111e */
[----:B------:R-:W-:Y:S02]  /*41e0*/  ULEA UR30, UR46, UR13, 0x9 ;  /* 0x0000000d2e1e7291 */ /* 0x000fe4000f8e48ff */
[----:B------:R-:W-:Y:S02]  /*41f0*/  UISETP.NE.AND UP0, UPT, UR17, UR16, UPT ;  /* 0x000000101100728c */ /* 0x000fe4000bf05270 */
[----:B------:R-:W-:Y:S02]  /*4200*/  UIADD3 UR42, UPT, UPT, UR30, 0x2, URZ ;  /* 0x000000021e2a7890 */ /* 0x000fe4000fffe0ff */
[----:B------:R-:W-:Y:S02]  /*4210*/  UIADD3 UR38, UPT, UPT, UR30, 0x4, URZ ;  /* 0x000000041e267890 */ /* 0x000fe4000fffe0ff */
[----:B------:R-:W-:Y:S01]  /*4220*/  UIADD3 UR34, UPT, UPT, UR30, 0x6, URZ ;  /* 0x000000061e227890 */ /* 0x000fe2000fffe0ff */
[----:B------:R-:W-:Y:S01]  /*4230*/  UMOV UR33, 0x40004040 ;  /* 0x4000404000217882 */ /* 0x000fe20000000000 */
[----:B------:R-:W-:Y:S01]  /*4240*/  UMOV UR31, 0x40004040 ;  /* 0x40004040001f7882 */ /* 0x000fe20000000000 */
[----:B------:R-:W-:Y:S01]  /*4250*/  UMOV UR45, 0x40004040 ;  /* 0x40004040002d7882 */ /* 0x000fe20000000000 */
[----:B------:R2:W-:Y:S01]  /*4260*/  UTCHMMA.2CTA gdesc[UR30], gdesc[UR32], tmem[UR10], tmem[UR28], idesc[UR29], UP3 ;  /* 0x00ff1c201e0075ea */ /* 0x0005e20009a0000a */
[----:B------:R-:W-:Y:S01]  /*4270*/  UPLOP3.LUT UP3, UPT, UPT, UPT, UPT, 0x80, 0x8 ;  /* 0x000000000008789c */ /* 0x000fe20003f6f070 */
[----:B------:R-:W-:Y:S01]  /*4280*/  UMOV UR43, 0x40004040 ;  /* 0x40004040002b7882 */ /* 0x000fe20000000000 */
[----:B------:R-:W-:Y:S01]  /*4290*/  UMOV UR41, 0x40004040 ;  /* 0x4000404000297882 */ /* 0x000fe20000000000 */
[----:B------:R2:W-:Y:S01]  /*42a0*/  UTCHMMA.2CTA gdesc[UR42], gdesc[UR44], tmem[UR10], tmem[UR26], idesc[UR27], UPT ;  /* 0x00ff1a2c2a0075ea */ /* 0x0005e2000ba0000a */
[----:B------:R-:W-:Y:S01]  /*42b0*/  UMOV UR39, 0x40004040 ;  /* 0x4000404000277882 */ /* 0x000fe20000000000 */
[----:B------:R-:W-:Y:S01]  /*42c0*/  UMOV UR37, 0x40004040 ;  /* 0x4000404000257882 */ /* 0x000fe20000000000 */
[----:B------:R-:W-:Y:S01]  /*42d0*/  UMOV UR35, 0x40004040 ;  /* 0x4000404000237882 */ /* 0x000fe20000000000 */
[----:B------:R2:W-:Y:S01]  /*42e0*/  UTCHMMA.2CTA gdesc[UR38], gdesc[UR40], tmem[UR10], tmem[UR24], idesc[UR25], UPT ;  /* 0x00ff1828260075ea */ /* 0x0005e2000ba0000a */
[----:B------:R2:W-:Y:S01]  /*42f0*/  UTCHMMA.2CTA gdesc[UR34], gdesc[UR36], tmem[UR10], tmem[UR22], idesc[UR23], UPT ;  /* 0x00ff1624220075ea */ /* 0x0005e2000ba0000a */
[----:B------:R2:W-:Y:S01]  /*4300*/  UTCBAR.2CTA.MULTICAST [UR8], URZ, UR12 ;  /* 0x000000ff080073e9 */ /* 0x0005e2000820080c */
[----:B------:R-:W-:Y:S01]  /*4310*/  UMOV UR46, UR18 ;  /* 0x00000012002e7c82 */ /* 0x000fe20008000000 */
[----:B------:R-:W-:Y:S05]  /*4320*/  BRA.U UP0, `(.L_x_87) ;  /* 0xfffffffd00507547 */ /* 0x000fea000b83ffff */
.L_x_84:
[----:B------:R-:W-:Y:S01]  /*4330*/  UIADD3 UR9, UPT, UPT, UR9, 0x170, URZ ;  /* 0x0000017009097890 */ /* 0x000fe2000fffe0ff */
[----:B------:R-:W-:-:S08]  /*4340*/  UMOV UR17, UR16 ;  /* 0x0000001000117c82 */ /* 0x000fd00008000000 */
[----:B------:R4:W-:Y:S01]  /*4350*/  UTCBAR.2CTA.MULTICAST [UR9], URZ, UR11 ;  /* 0x000000ff090073e9 */ /* 0x0009e2000820080b */
[----:B------:R-:W-:Y:S02]  /*4360*/  NOP ;  /* 0x0000000000007918 */ /* 0x000fe40000000000 */
.L_x_82:
[----:B------:R-:W-:Y:S01]  /*4370*/  UIADD3 UR19, UPT, UPT, UR19, 0x1, URZ ;  /* 0x0000000113137890 */ /* 0x000fe2000fffe0ff */
[----:B------:R-:W-:-:S03]  /*4380*/  ISETP.NE.AND P0, PT, R8, 0x2, PT ;  /* 0x000000020800780c */ /* 0x000fc60003f05270 */
[----:B------:R-:W-:Y:S01]  /*4390*/  UISETP.NE.AND UP0, UPT, UR19, 0x4, UPT ;  /* 0x000000041300788c */ /* 0x000fe2000bf05270 */
[----:B-12---:R-:W-:Y:S02]  /*43a0*/  SEL R0, RZ, 0x1, P0 ;  /* 0x00000001ff007807 */ /* 0x006fe40000000000 */
[----:B------:R-:W-:Y:S01]  /*43b0*/  SEL R8, R8, RZ, P0 ;  /* 0x000000ff08087207 */ /* 0x000fe20000000000 */
[----:B------:R-:W-:Y:S01]  /*43c0*/  USEL UR8, URZ, 0x1, UP0 ;  /* 0x00000001ff087887 */ /* 0x000fe20008000000 */
[----:B------:R-:W-:Y:S01]  /*43d0*/  LOP3.LUT R3, R3, R0, RZ, 0x3c, !PT ;  /* 0x0000000003037212 */ /* 0x000fe200078e3cff */
[----:B------:R-:W-:-:S04]  /*43e0*/  USEL UR19, UR19, URZ, UP0 ;  /* 0x000000ff13137287 */ /* 0x000fc80008000000 */
[----:B------:R-:W-:Y:S01]  /*43f0*/  LOP3.LUT R9, R9, UR8, RZ, 0x3c, !PT ;  /* 0x0000000809097c12 */ /* 0x000fe2000f8e3cff */
[----:B------:R-:W-:Y:S07]  /*4400*/  @P1 BRA `(.L_x_88) ;  /* 0xfffffff800881947 */ /* 0x000fee000383ffff */
[----:B------:R-:W1:Y:S01]  /*4410*/  S2UR UR6, SR_CgaCtaId ;  /* 0x00000000000679c3 */ /* 0x000e620000008800 */
[----:B------:R-:W-:Y:S01]  /*4420*/  ELECT P0, URZ, PT ;  /* 0x0000000000ff782f */ /* 0x000fe20003800000 */
[----:B------:R-:W-:Y:S01]  /*4430*/  HFMA2 R0, -RZ, RZ, 0, 5.9604644775390625e-08 ;  /* 0x00000001ff007431 */ /* 0x000fe200000001ff */
[----:B------:R-:W-:-:S05]  /*4440*/  UMOV UR8, 0x40 ;  /* 0x0000004000087882 */ /* 0x000fca0000000000 */
[----:B------:R-:W-:Y:S01]  /*4450*/  UVIRTCOUNT.DEALLOC.SMPOOL 0x80 ;  /* 0x000000800000784c */ /* 0x000fe20000000000 */
[----:B------:R-:W-:Y:S02]  /*4460*/  UISETP.NE.AND UP0, UPT, UR5, URZ, UPT ;  /* 0x000000ff0500728c */ /* 0x000fe4000bf05270 */
[----:B-1----:R-:W-:-:S09]  /*4470*/  ULEA UR6, UR6, UR8, 0x18 ;  /* 0x0000000806067291 */ /* 0x002fd2000f8ec0ff */
[----:B------:R1:W-:Y:S01]  /*4480*/  @P0 STS.U8 [UR6+0x1c], R0 ;  /* 0x00001c00ff000988 */ /* 0x0003e20008000006 */
[----:B------:R-:W-:Y:S05]  /*4490*/  BRA.U UP0, `(.L_x_89) ;  /* 0x0000000100a07547 */ /* 0x000fea000b800000 */
[----:B------:R-:W-:Y:S01]  /*44a0*/  UIADD3 UR5, UPT, UPT, UR7, 0x190, URZ ;  /* 0x0000019007057890 */ /* 0x000fe2000fffe0ff */
[----:B------:R-:W-:-:S03]  /*44b0*/  SHF.L.U32 R2, R9, 0x1f, RZ ;  /* 0x0000001f09027819 */ /* 0x000fc600000006ff */
[----:B------:R-:W-:-:S09]  /*44c0*/  ULEA UR8, UR19, UR5, 0x3 ;  /* 0x0000000513087291 */ /* 0x000fd2000f8e18ff */
[----:B------:R-:W2:Y:S02]  /*44d0*/  SYNCS.PHASECHK.TRANS64.TRYWAIT P0, [UR8], R2 ;  /* 0x00000002ff0075a7 */ /* 0x000ea40008001108 */
[----:B--2---:R-:W-:Y:S05]  /*44e0*/  @!P0 BRA `(.L_x_90) ;  /* 0x0000004400c48947 */ /* 0x004fea0003800000 */
.L_x_197:
[----:B----4-:R-:W-:-:S04]  /*44f0*/  UIADD3 UR9, UPT, UPT, UR19, 0x1, URZ ;  /* 0x0000000113097890 */ /* 0x010fc8000fffe0ff */
        /* <DEDUP_REMOVED lines=8> */
.L_x_199:
        /* <DEDUP_REMOVED lines=9> */
.L_x_201:
[----:B------:R-:W-:-:S04]  /*4610*/  UIADD3 UR9, UPT, UPT, UR9, 0x1, URZ ;  /* 0x0000000109097890 */ /* 0x000fc8000fffe0ff */
[----:B------:R-:W-:-:S04]  /*4620*/  UISETP.NE.AND UP1, UPT, UR9, 0x4, UPT ;  /* 0x000000040900788c */ /* 0x000fc8000bf25270 */
[----:B------:R-:W-:Y:S02]  /*4630*/  USEL UR8, URZ, 0x1, UP1 ;  /* 0x00000001ff087887 */ /* 0x000fe40008800000 */
[----:B------:R-:W-:-:S04]  /*4640*/  USEL UR9, UR9, URZ, UP1 ;  /* 0x000000ff09097287 */ /* 0x000fc80008800000 */
[----:B------:R-:W-:Y:S01]  /*4650*/  ULEA UR9, UR9, UR5, 0x3 ;  /* 0x0000000509097291 */ /* 0x000fe2000f8e18ff */
[----:B------:R-:W-:-:S04]  /*4660*/  LOP3.LUT R2, R2, UR8, RZ, 0x3c, !PT ;  /* 0x0000000802027c12 */ /* 0x000fc8000f8e3cff */
[----:B------:R-:W-:Y:S01]  /*4670*/  SHF.L.U32 R2, R2, 0x1f, RZ ;  /* 0x0000001f02027819 */ /* 0x000fe200000006ff */
[----:B-1----:R-:W-:-:S04]  /*4680*/  IMAD.U32 R0, RZ, RZ, UR9 ;  /* 0x00000009ff007e24 */ /* 0x002fc8000f8e00ff */
[----:B------:R1:W2:Y:S03]  /*4690*/  SYNCS.PHASECHK.TRANS64.TRYWAIT P0, [R0+URZ], R2 ;  /* 0x00000002000075a7 */ /* 0x0002a600080011ff */
[----:B--2---:R-:W-:Y:S05]  /*46a0*/  @!P0 NANOSLEEP.SYNCS 0x989680 ;  /* 0x009896800000895d */ /* 0x004fea0003900000 */
[----:B------:R-:W2:Y:S02]  /*46b0*/  @!P0 SYNCS.PHASECHK.TRANS64 P0, [R0+URZ], R2 ;  /* 0x00000002000085a7 */ /* 0x000ea400080010ff */
[----:B--2---:R-:W-:Y:S05]  /*46c0*/  @P0 BRA `(.L_x_93) ;  /* 0x0000000000200947 */ /* 0x004fea0003800000 */
.L_x_94:
[----:B--2---:R2:W4:Y:S02]  /*46d0*/  SYNCS.PHASECHK.TRANS64.TRYWAIT P0, [R0+URZ], R2 ;  /* 0x00000002000075a7 */ /* 0x00452400080011ff */
[----:B----4-:R-:W-:Y:S05]  /*46e0*/  @!P0 NANOSLEEP.SYNCS 0x989680 ;  /* 0x009896800000895d */ /* 0x010fea0003900000 */
[----:B------:R-:W4:Y:S02]  /*46f0*/  @!P0 SYNCS.PHASECHK.TRANS64 P0, [R0+URZ], R2 ;  /* 0x00000002000085a7 */ /* 0x000f2400080010ff */
[----:B----4-:R-:W-:Y:S05]  /*4700*/  @!P0 BRA `(.L_x_94) ;  /* 0xfffffffc00f08947 */ /* 0x010fea000383ffff */
[----:B------:R-:W-:Y:S05]  /*4710*/  BRA `(.L_x_93) ;  /* 0x00000000000c7947 */ /* 0x000fea0003800000 */
.L_x_89:
[----:B------:R-:W-:-:S04]  /*4720*/  UIADD3 UR5, UPT, UPT, UR7, 0x1d0, URZ ;  /* 0x000001d007057890 */ /* 0x000fc8000fffe0ff */
[----:B------:R-:W-:-:S09]  /*4730*/  UPRMT UR5, UR4, 0x654, UR5 ;  /* 0x0000065404057896 */ /* 0x000fd20008000005 */
[----:B------:R-:W-:Y:S03]  /*4740*/  SYNCS.ARRIVE.TRANS64.RED.A1T0 RZ, [UR5], RZ ;  /* 0x000000ffffff79a7 */ /* 0x000fe60008100405 */
.L_x_93:
[----:B-12---:R-:W-:Y:S01]  /*4750*/  SHF.L.U32 R2, RZ, 0x1f, RZ ;  /* 0x0000001fff027819 */ /* 0x006fe200000006ff */
[----:B------:R-:W-:Y:S01]  /*4760*/  UIADD3 UR5, UPT, UPT, UR7, 0x1d0, URZ ;  /* 0x000001d007057890 */ /* 0x000fe2000fffe0ff */
[----:B------:R-:W-:Y:S02]  /*4770*/  PLOP3.LUT P0, PT, PT, PT, UP0, 0x80, 0x8 ;  /* 0x000000000008781c */ /* 0x000fe40003f0f008 */
[----:B------:R-:W1:Y:S02]  /*4780*/  SYNCS.PHASECHK.TRANS64.TRYWAIT P1, [UR7+0x1d0], R2 ;  /* 0x0001d002ff0075a7 */ /* 0x000e640008021107 */
[----:B-1----:R-:W-:Y:S09]  /*4790*/  @!P1 BRA `(.L_x_95) ;  /* 0x0000004400609947 */ /* 0x002ff20003800000 */
.L_x_203:
[----:B------:R-:W-:Y:S01]  /*47a0*/  @!UP0 UPRMT UR5, UR4, 0x654, UR5 ;  /* 0x0000065404058896 */ /* 0x000fe20008000005 */
[----:B------:R-:W-:Y:S02]  /*47b0*/  UMOV UR8, 0xffff ;  /* 0x0000ffff00087882 */ /* 0x000fe40000000000 */
[----:B------:R-:W-:-:S06]  /*47c0*/  UMOV UR4, 0x1 ;  /* 0x0000000100047882 */ /* 0x000fcc0000000000 */
[----:B------:R-:W-:Y:S01]  /*47d0*/  @!P0 SYNCS.ARRIVE.TRANS64.RED.A1T0 RZ, [UR5], RZ ;  /* 0x000000ffffff89a7 */ /* 0x000fe20008100405 */
[----:B------:R-:W-:Y:S01]  /*47e0*/  NOP ;  /* 0x0000000000007918 */ /* 0x000fe20000000000 */
[----:B-1----:R-:W1:Y:S01]  /*47f0*/  LDS R0, [UR6+0x14] ;  /* 0x00001406ff007984 */ /* 0x002e620008000800 */
[----:B------:R-:W-:-:S04]  /*4800*/  ULOP3.LUT UR5, UR21, 0xffff, URZ, 0xc0, !UPT ;  /* 0x0000ffff15057892 */ /* 0x000fc8000f8ec0ff */
[----:B------:R-:W-:-:S04]  /*4810*/  USHF.R.U32.HI UR5, URZ, 0x5, UR5 ;  /* 0x00000005ff057899 */ /* 0x000fc80008011605 */
[----:B------:R-:W-:Y:S02]  /*4820*/  USHF.L.U32 UR8, UR8, UR5, URZ ;  /* 0x0000000508087299 */ /* 0x000fe400080006ff */
[----:B------:R-:W-:-:S04]  /*4830*/  USHF.L.U32 UR4, UR4, UR5, URZ ;  /* 0x0000000504047299 */ /* 0x000fc800080006ff */
[----:B-1----:R-:W-:-:S04]  /*4840*/  LOP3.LUT R0, R0, UR8, RZ, 0xc0, !PT ;  /* 0x0000000800007c12 */ /* 0x002fc8000f8ec0ff */
[----:B------:R-:W-:-:S13]  /*4850*/  ISETP.NE.AND P0, PT, R0, UR8, PT ;  /* 0x0000000800007c0c */ /* 0x000fda000bf05270 */
[----:B------:R-:W-:Y:S05]  /*4860*/  @P0 BRA `(.L_x_96) ;  /* 0x0000000000580947 */ /* 0x000fea0003800000 */
[----:B------:R-:W1:Y:S02]  /*4870*/  LDS R0, [UR6+0x18] ;  /* 0x00001806ff007984 */ /* 0x000e640008000800 */
[----:B-1----:R-:W-:-:S04]  /*4880*/  LOP3.LUT R0, R0, UR4, RZ, 0xc0, !PT ;  /* 0x0000000400007c12 */ /* 0x002fc8000f8ec0ff */
[----:B------:R-:W-:-:S13]  /*4890*/  ISETP.NE.AND P0, PT, R0, UR4, PT ;  /* 0x0000000400007c0c */ /* 0x000fda000bf05270 */
[----:B------:R-:W-:Y:S05]  /*48a0*/  @P0 BRA `(.L_x_97) ;  /* 0x00000000003c0947 */ /* 0x000fea0003800000 */
[----:B------:R-:W1:Y:S01]  /*48b0*/  S2R R2, SR_LANEID ;  /* 0x0000000000027919 */ /* 0x000e620000000000 */
[----:B------:R-:W-:Y:S01]  /*48c0*/  ULOP3.LUT UR8, URZ, UR8, URZ, 0x33, !UPT ;  /* 0x00000008ff087292 */ /* 0x000fe2000f8e33ff */
[----:B------:R-:W-:Y:S02]  /*48d0*/  VOTEU.ANY UR7, UPT, PT ;  /* 0x0000000000077886 */ /* 0x000fe400038e0100 */
[----:B------:R-:W-:-:S03]  /*48e0*/  UFLO.U32 UR7, UR7 ;  /* 0x00000007000772bd */ /* 0x000fc600080e0000 */
[----:B------:R-:W-:-:S04]  /*48f0*/  IMAD.U32 R0, RZ, RZ, UR8 ;  /* 0x00000008ff007e24 */ /* 0x000fc8000f8e00ff */
[----:B------:R2:W3:Y:S02]  /*4900*/  REDUX UR5, R0 ;  /* 0x00000000000573c4 */ /* 0x0004e40000000000 */
[----:B------:R1:W-:Y:S02]  /*4910*/  UTCATOMSWS.AND URZ, UR8 ;  /* 0x0000000800ff79e3 */ /* 0x0003e40008000000 */
[----:B-1----:R-:W-:Y:S02]  /*4920*/  ISETP.EQ.U32.AND P0, PT, R2, UR7, PT ;  /* 0x0000000702007c0c */ /* 0x002fe4000bf02070 */
[----:B--2---:R-:W-:Y:S02]  /*4930*/  LOP3.LUT R0, RZ, UR4, RZ, 0x33, !PT ;  /* 0x00000004ff007c12 */ /* 0x004fe4000f8e33ff */
[----:B---3--:R-:W-:Y:S02]  /*4940*/  MOV R2, UR5 ;  /* 0x0000000500027c02 */ /* 0x008fe40008000f00 */
[----:B------:R-:W1:Y:S07]  /*4950*/  REDUX UR4, R0 ;  /* 0x00000000000473c4 */ /* 0x000e6e0000000000 */
[----:B------:R2:W-:Y:S01]  /*4960*/  @P0 ATOMS.AND RZ, [UR6+0x14], R2 ;  /* 0x00001402ffff098c */ /* 0x0005e2000a800006 */
[----:B-1----:R-:W-:-:S05]  /*4970*/  IMAD.U32 R0, RZ, RZ, UR4 ;  /* 0x00000004ff007e24 */ /* 0x002fca000f8e00ff */
[----:B------:R2:W-:Y:S01]  /*4980*/  @P0 ATOMS.AND RZ, [UR6+0x18], R0 ;  /* 0x00001800ffff098c */ /* 0x0005e2000a800006 */
[----:B------:R-:W-:Y:S05]  /*4990*/  BRA `(.L_x_98) ;  /* 0x0000000000147947 */ /* 0x000fea0003800000 */
.L_x_97:
[----:B------:R-:W-:Y:S02]  /*49a0*/  MOV R2, 0x49c0 ;  /* 0x000049c000027802 */ /* 0x000fe40000000f00 */
[----:B---345:R-:W-:Y:S05]  /*49b0*/  CALL.REL.NOINC `($__internal_0_$__cuda_sm10x_tcgen05_guardrail_trap_col_being_dealloced_not_returned_by_alloc) ;  /* 0x0000004400cc7944 */ /* 0x038fea0003c00000 */
[----:B------:R-:W-:Y:S05]  /*49c0*/  BRA `(.L_x_98) ;  /* 0x0000000000087947 */ /* 0x000fea0003800000 */
.L_x_96:
[----:B------:R-:W-:Y:S02]  /*49d0*/  MOV R2, 0x49f0 ;  /* 0x000049f000027802 */ /* 0x000fe40000000f00 */
[----:B---345:R-:W-:Y:S05]  /*49e0*/  CALL.REL.NOINC `($__internal_2_$__cuda_sm10x_tcgen05_guardrail_trap_unallocated_columns_being_dealloced) ;  /* 0x0000004400d87944 */ /* 0x038fea0003c00000 */
.L_x_98:
[----:B------:R-:W-:Y:S01]  /*49f0*/  NOP ;  /* 0x0000000000007918 */ /* 0x000fe20000000000 */
[----:B----4-:R-:W-:Y:S05]  /*4a00*/  EXIT ;  /* 0x000000000000794d */ /* 0x010fea0003800000 */
.L_x_69:
[----:B------:R-:W-:-:S09]  /*4a10*/  UISETP.NE.OR UP4, UPT, UR10, 0x3, !UP4 ;  /* 0x000000030a00788c */ /* 0x000fd2000e785670 */
[----:B------:R-:W-:Y:S05]  /*4a20*/  BRA.U UP4, `(.L_x_99) ;  /* 0x0000000d04e47547 */ /* 0x000fea000b800000 */
[----:B------:R-:W1:Y:S01]  /*4a30*/  LDC R0, c[0x0][0xb30] ;  /* 0x0002cc00ff007b82 */ /* 0x000e620000000800 */
[----:B------:R-:W2:Y:S01]  /*4a40*/  LDCU.64 UR8, c[0x0][0x888] ;  /* 0x00011100ff0877ac */ /* 0x000ea20008000a00 */
[----:B------:R-:W-:Y:S01]  /*4a50*/  IMAD.MOV.U32 R32, RZ, RZ, 0x1 ;  /* 0x00000001ff207424 */ /* 0x000fe200078e00ff */
[----:B------:R-:W-:Y:S01]  /*4a60*/  CS2R R28, SRZ ;  /* 0x00000000001c7805 */ /* 0x000fe2000001ff00 */
[----:B------:R-:W-:Y:S01]  /*4a70*/  IMAD.MOV.U32 R25, RZ, RZ, 0x1000 ;  /* 0x00001000ff197424 */ /* 0x000fe200078e00ff */
[----:B------:R-:W3:Y:S03]  /*4a80*/  LDCU.64 UR4, c[0x0][0x890] ;  /* 0x00011200ff0477ac */ /* 0x000ee60008000a00 */
[----:B------:R-:W4:Y:S01]  /*4a90*/  LDC R24, c[0x0][0x370] ;  /* 0x0000dc00ff187b82 */ /* 0x000f220000000800 */
[----:B------:R-:W-:Y:S01]  /*4aa0*/  UMOV UR6, 0x400 ;  /* 0x0000040000067882 */ /* 0x000fe20000000000 */
[----:B------:R-:W-:-:S02]  /*4ab0*/  UPLOP3.LUT UP0, UPT, UPT, UPT, UPT, 0x40, 0x4 ;  /* 0x000000000004789c */ /* 0x000fc40003f0e870 */
[----:B------:R-:W-:Y:S01]  /*4ac0*/  ULEA UR6, UR39, UR6, 0x18 ;  /* 0x0000000627067291 */ /* 0x000fe2000f8ec0ff */
[----:B------:R-:W-:-:S03]  /*4ad0*/  UMOV UR13, URZ ;  /* 0x000000ff000d7c82 */ /* 0x000fc60008000000 */
[----:B------:R-:W4:Y:S01]  /*4ae0*/  LDC R5, c[0x0][0xb0c] ;  /* 0x0002c300ff057b82 */ /* 0x000f220000000800 */
[----:B--2---:R-:W-:Y:S02]  /*4af0*/  UISETP.NE.U32.AND UP3, UPT, UR8, URZ, UPT ;  /* 0x000000ff0800728c */ /* 0x004fe4000bf65070 */
[----:B---3--:R-:W-:-:S05]  /*4b00*/  UISETP.NE.U32.AND UP4, UPT, UR4, URZ, UPT ;  /* 0x000000ff0400728c */ /* 0x008fca000bf85070 */
[----:B------:R-:W2:Y:S01]  /*4b10*/  LDC R18, c[0x0][0xb20] ;  /* 0x0002c800ff127b82 */ /* 0x000ea20000000800 */
[----:B-1----:R-:W-:Y:S01]  /*4b20*/  ISETP.NE.AND P1, PT, R0, 0x1, PT ;  /* 0x000000010000780c */ /* 0x002fe20003f25270 */
[----:B------:R-:W-:Y:S02]  /*4b30*/  UISETP.NE.AND.EX UP3, UPT, UR9, URZ, UPT, UP3 ;  /* 0x000000ff0900728c */ /* 0x000fe4000bf65330 */
[----:B------:R-:W-:-:S04]  /*4b40*/  UISETP.NE.AND.EX UP4, UPT, UR5, URZ, UPT, UP4 ;  /* 0x000000ff0500728c */ /* 0x000fc8000bf85340 */
[----:B------:R-:W1:Y:S08]  /*4b50*/  LDC.64 R30, c[0x0][0x348] ;  /* 0x0000d200ff1e7b82 */ /* 0x000e700000000a00 */
[----:B------:R-:W3:Y:S08]  /*4b60*/  LDC.64 R16, c[0x0][0xb10] ;  /* 0x0002c400ff107b82 */ /* 0x000ef00000000a00 */
[----:B------:R-:W1:Y:S08]  /*4b70*/  LDC.64 R8, c[0x0][0xb18] ;  /* 0x0002c600ff087b82 */ /* 0x000e700000000a00 */
[----:B------:R-:W1:Y:S08]  /*4b80*/  LDC.64 R6, c[0x0][0xb28] ;  /* 0x0002ca00ff067b82 */ /* 0x000e700000000a00 */
[----:B--2-4-:R-:W1:Y:S02]  /*4b90*/  LDC R19, c[0x0][0x374] ;  /* 0x0000dd00ff137b82 */ /* 0x014e640000000800 */
.L_x_108:
[C---:B------:R-:W-:Y:S02]  /*4ba0*/  LEA R0, R29.reuse, UR6, 0x3 ;  /* 0x000000061d007c11 */ /* 0x040fe4000f8e18ff */
[----:B------:R-:W-:Y:S02]  /*4bb0*/  SHF.L.U32 R2, R28, 0x1f, RZ ;  /* 0x0000001f1c027819 */ /* 0x000fe400000006ff */
[----:B------:R-:W-:Y:S02]  /*4bc0*/  LEA R20, R29, UR6, 0x4 ;  /* 0x000000061d147c11 */ /* 0x000fe4000f8e20ff */
[----:B--2---:R-:W2:Y:S02]  /*4bd0*/  SYNCS.PHASECHK.TRANS64.TRYWAIT P0, [R0+URZ+0x150], R2 ;  /* 0x00015002000075a7 */ /* 0x004ea400080011ff */
[----:B--2---:R-:W-:Y:S05]  /*4be0*/  @!P0 BRA `(.L_x_100) ;  /* 0x0000004000648947 */ /* 0x004fea0003800000 */
.L_x_204:
[----:B------:R-:W-:Y:S01]  /*4bf0*/  ISETP.GE.AND P0, PT, R26, 0x1, PT ;  /* 0x000000011a00780c */ /* 0x000fe20003f06270 */
[----:B------:R-:W4:Y:S01]  /*4c00*/  LDS.128 R20, [R20+0x1e0] ;  /* 0x0001e00014147984 */ /* 0x000f220000000c00 */
[----:B--2---:R-:W-:Y:S01]  /*4c10*/  VIADD R0, R0, 0x160 ;  /* 0x0000016000007836 */ /* 0x004fe20000000000 */
[----:B------:R-:W-:Y:S01]  /*4c20*/  @!PT LDS RZ, [RZ] ;  /* 0x00000000fffff984 */ /* 0x000fe20000000800 */
[----:B------:R-:W-:Y:S01]  /*4c30*/  @!PT LDS RZ, [RZ] ;  /* 0x00000000fffff984 */ /* 0x000fe20000000800 */
[----:B------:R-:W-:Y:S01]  /*4c40*/  @!PT LDS RZ, [RZ] ;  /* 0x00000000fffff984 */ /* 0x000fe20000000800 */
[----:B------:R-:W-:Y:S01]  /*4c50*/  @!PT LDS RZ, [RZ] ;  /* 0x00000000fffff984 */ /* 0x000fe20000000800 */
[----:B------:R2:W-:Y:S06]  /*4c60*/  MEMBAR.ALL.CTA ;  /* 0x0000000000007992 */ /* 0x0005ec0000008000 */
[----:B--2---:R-:W2:Y:S01]  /*4c70*/  FENCE.VIEW.ASYNC.S ;  /* 0x00000000000073c6 */ /* 0x004ea20000000000 */
[----:B------:R-:W-:Y:S04]  /*4c80*/  PRMT R0, RZ, 0x654, R0 ;  /* 0x00000654ff007816 */ /* 0x000fe80000000000 */
[----:B--2---:R2:W-:Y:S01]  /*4c90*/  SYNCS.ARRIVE.TRANS64.RED.A1T0 RZ, [R0+URZ], RZ ;  /* 0x000000ff00ff79a7 */ /* 0x0045e200081004ff */
[----:B----4-:R-:W-:Y:S11]  /*4ca0*/  LOP3.LUT P3, RZ, R22, 0x1, RZ, 0xc0, !PT ;  /* 0x0000000116ff7812 */ /* 0x010ff6000786c0ff */
[----:B------:R-:W-:Y:S02]  /*4cb0*/  @!UPT UIADD3 URZ, UPT, UPT, URZ, URZ, URZ ;  /* 0x000000fffffff290 */ /* 0x000fe4000fffe0ff */
[----:B------:R-:W-:Y:S02]  /*4cc0*/  @P3 MOV R13, R20 ;  /* 0x00000014000d3202 */ /* 0x000fe40000000f00 */
[----:B------:R-:W-:Y:S01]  /*4cd0*/  @P3 LOP3.LUT R12, R21, 0xffff, RZ, 0xc0, !PT ;  /* 0x0000ffff150c3812 */ /* 0x000fe200078ec0ff */
[----:B--2---:R-:W-:Y:S06]  /*4ce0*/  @!P0 BRA `(.L_x_101) ;  /* 0x0000000000a48947 */ /* 0x004fec0003800000 */
[-C--:B-1----:R-:W-:Y:S01]  /*4cf0*/  IMAD.HI.U32 R0, R19, R9.reuse, RZ ;  /* 0x0000000913007227 */ /* 0x082fe200078e00ff */
[----:B------:R-:W-:Y:S02]  /*4d00*/  ISETP.NE.AND P0, PT, R8, 0x1, PT ;  /* 0x000000010800780c */ /* 0x000fe40003f05270 */
[----:B------:R-:W-:Y:S01]  /*4d10*/  ISETP.NE.AND P2, PT, R26, 0x1, PT ;  /* 0x000000011a00780c */ /* 0x000fe20003f45270 */
[----:B---3--:R-:W-:Y:S01]  /*4d20*/  IMAD.HI.U32 R11, R24, R16, RZ ;  /* 0x00000010180b7227 */ /* 0x008fe200078e00ff */
[----:B------:R-:W-:Y:S02]  /*4d30*/  SHF.R.U32.HI R0, RZ, R18, R0 ;  /* 0x00000012ff007219 */ /* 0x000fe40000011600 */
[----:B------:R-:W-:Y:S01]  /*4d40*/  ISETP.NE.AND P4, PT, R5, 0x1, PT ;  /* 0x000000010500780c */ /* 0x000fe20003f85270 */
[----:B------:R-:W-:Y:S01]  /*4d50*/  IMAD.HI.U32 R15, R12, R9, RZ ;  /* 0x000000090c0f7227 */ /* 0x000fe200078e00ff */
[----:B------:R-:W-:Y:S02]  /*4d60*/  SHF.R.U32.HI R11, RZ, R17, R11 ;  /* 0x00000011ff0b7219 */ /* 0x000fe4000001160b */
[----:B------:R-:W-:Y:S01]  /*4d70*/  SEL R0, R19, R0, !P0 ;  /* 0x0000000013007207 */ /* 0x000fe20004000000 */
[----:B------:R-:W-:Y:S01]  /*4d80*/  IMAD.HI.U32 R14, R13, R16, RZ ;  /* 0x000000100d0e7227 */ /* 0x000fe200078e00ff */
[----:B------:R-:W-:Y:S03]  /*4d90*/  SEL R11, R24, R11, !P4 ;  /* 0x0000000b180b7207 */ /* 0x000fe60006000000 */
[-C--:B------:R-:W-:Y:S01]  /*4da0*/  IMAD.HI.U32 R10, R0, R6.reuse, RZ ;  /* 0x00000006000a7227 */ /* 0x080fe200078e00ff */
[----:B------:R-:W-:Y:S03]  /*4db0*/  SHF.R.U32.HI R14, RZ, R17, R14 ;  /* 0x00000011ff0e7219 */ /* 0x000fe6000001160e */
[----:B------:R-:W-:Y:S01]  /*4dc0*/  IMAD.HI.U32 R2, R11, R6, RZ ;  /* 0x000000060b027227 */ /* 0x000fe200078e00ff */
[-C--:B------:R-:W-:Y:S02]  /*4dd0*/  @P2 SHF.R.U32.HI R0, RZ, R7.reuse, R10 ;  /* 0x00000007ff002219 */ /* 0x080fe4000001160a */
[----:B------:R-:W-:Y:S02]  /*4de0*/  SHF.R.U32.HI R10, RZ, R18, R15 ;  /* 0x00000012ff0a7219 */ /* 0x000fe4000001160f */
[----:B------:R-:W-:Y:S01]  /*4df0*/  @P2 SHF.R.U32.HI R11, RZ, R7, R2 ;  /* 0x00000007ff0b2219 */ /* 0x000fe20000011602 */
[----:B------:R-:W-:Y:S01]  /*4e00*/  IMAD R0, R26, R0, RZ ;  /* 0x000000001a007224 */ /* 0x000fe200078e02ff */
[----:B------:R-:W-:Y:S02]  /*4e10*/  SEL R10, R12, R10, !P0 ;  /* 0x0000000a0c0a7207 */ /* 0x000fe40004000000 */
[----:B------:R-:W-:Y:S01]  /*4e20*/  SEL R2, R13, R14, !P4 ;  /* 0x0000000e0d027207 */ /* 0x000fe20006000000 */
[----:B------:R-:W-:Y:S01]  /*4e30*/  IMAD R14, R26, R11, RZ ;  /* 0x0000000b1a0e7224 */ /* 0x000fe200078e02ff */
[C---:B------:R-:W-:Y:S01]  /*4e40*/  ISETP.GE.AND P0, PT, R10.reuse, R0, PT ;  /* 0x000000000a00720c */ /* 0x040fe20003f06270 */
[----:B------:R-:W-:Y:S03]  /*4e50*/  IMAD.HI.U32 R0, R10, R6, RZ ;  /* 0x000000060a007227 */ /* 0x000fe600078e00ff */
[----:B------:R-:W-:Y:S02]  /*4e60*/  ISETP.GE.OR P0, PT, R2, R14, P0 ;  /* 0x0000000e0200720c */ /* 0x000fe40000706670 */
[-C--:B------:R-:W-:Y:S04]  /*4e70*/  SHF.R.U32.HI R0, RZ, R7.reuse, R0 ;  /* 0x00000007ff007219 */ /* 0x080fe80000011600 */
[----:B------:R-:W-:Y:S05]  /*4e80*/  SEL R15, R10, R0, !P2 ;  /* 0x000000000a0f7207 */ /* 0x000fea0005000000 */
[----:B------:R-:W-:Y:S02]  /*4e90*/  IMAD.MOV R14, RZ, RZ, -R15 ;  /* 0x000000ffff0e7224 */ /* 0x000fe400078e0a0f */
[----:B------:R-:W-:Y:S04]  /*4ea0*/  @!P0 IMAD.HI.U32 R0, R2, R6, RZ ;  /* 0x0000000602008227 */ /* 0x000fe800078e00ff */
[----:B------:R-:W-:Y:S01]  /*4eb0*/  IMAD R14, R26, R14, R10 ;  /* 0x0000000e1a0e7224 */ /* 0x000fe200078e020a */
[----:B------:R-:W-:Y:S04]  /*4ec0*/  @!P0 SHF.R.U32.HI R0, RZ, R7, R0 ;  /* 0x00000007ff008219 */ /* 0x000fe80000011600 */
[----:B------:R-:W-:Y:S04]  /*4ed0*/  @!P0 SEL R0, R2, R0, !P2 ;  /* 0x0000000002008207 */ /* 0x000fe80005000000 */
[----:B------:R-:W-:Y:S01]  /*4ee0*/  @!P0 IADD3 R15, PT, PT, R15, -R0, RZ ;  /* 0x800000000f0f8210 */ /* 0x000fe20007ffe0ff */
[----:B------:R-:W-:Y:S01]  /*4ef0*/  @!P0 IMAD R0, R11, R14, R0 ;  /* 0x0000000e0b008224 */ /* 0x000fe200078e0200 */
[----:B------:R-:W-:Y:S01]  /*4f00*/  IADD3 R11, PT, PT, -R10, RZ, RZ ;  /* 0x000000ff0a0b7210 */ /* 0x000fe20007ffe1ff */
[--C-:B------:R-:W-:Y:S02]  /*4f10*/  IMAD.MOV R14, RZ, RZ, -R2.reuse ;  /* 0x000000ffff0e7224 */ /* 0x100fe400078e0a02 */
[----:B------:R-:W-:Y:S02]  /*4f20*/  @!P0 IMAD R10, R15, R26, R2 ;  /* 0x0000001a0f0a8224 */ /* 0x000fe400078e0202 */
[----:B------:R-:W-:Y:S02]  /*4f30*/  @!P0 IMAD.MOV.U32 R2, RZ, RZ, R0 ;  /* 0x000000ffff028224 */ /* 0x000fe400078e0000 */
[----:B------:R-:W-:Y:S02]  /*4f40*/  IMAD R13, R5, R14, R13 ;  /* 0x0000000e050d7224 */ /* 0x000fe400078e020d */
[----:B------:R-:W-:Y:S02]  /*4f50*/  IMAD R12, R8, R11, R12 ;  /* 0x0000000b080c7224 */ /* 0x000fe400078e020c */
[----:B------:R-:W-:Y:S02]  /*4f60*/  IMAD R13, R2, R5, R13 ;  /* 0x00000005020d7224 */ /* 0x000fe400078e020d */
[----:B------:R-:W-:Y:S02]  /*4f70*/  IMAD R12, R10, R8, R12 ;  /* 0x000000080a0c7224 */ /* 0x000fe400078e020c */
.L_x_101:
[----:B------:R-:W-:Y:S05]  /*4f80*/  BRA.U UP0, `(.L_x_102) ;  /* 0x0000000100107547 */ /* 0x000fea000b800000 */
[----:B------:R-:W-:Y:S04]  /*4f90*/  MOV R2, UR7 ;  /* 0x0000000700027c02 */ /* 0x000fe80008000f00 */
[----:B------:R-:W-:Y:S04]  /*4fa0*/  SHF.L.U32 R2, R2, 0x1f, RZ ;  /* 0x0000001f02027819 */ /* 0x000fe800000006ff */
[----:B------:R-:W2:Y:S02]  /*4fb0*/  SYNCS.PHASECHK.TRANS64.TRYWAIT P0, [UR6+0x148], R2 ;  /* 0x00014802ff0075a7 */ /* 0x000ea40008001106 */
[----:B--2---:R-:W-:Y:S05]  /*4fc0*/  @!P0 BRA `(.L_x_103) ;  /* 0x0000003c00808947 */ /* 0x004fea0003800000 */
.L_x_102:
[----:B------:R-:W-:Y:S02]  /*4fd0*/  R2UR UR27, R3 ;  /* 0x00000000031b72ca */ /* 0x000fe400000e0000 */
[----:B------:R-:W-:Y:S02]  /*4fe0*/  R2UR UR26, R4 ;  /* 0x00000000041a72ca */ /* 0x000fe400000e0000 */
[----:B------:R-:W-:Y:S04]  /*4ff0*/  ISETP.NE.U32.AND P2, PT, RZ, UR4, PT ;  /* 0x00000004ff007c0c */ /* 0x000fe8000bf45070 */
[----:B------:R-:W-:Y:S05]  /*5000*/  ISETP.NE.AND.EX P2, PT, RZ, UR5, PT, P2 ;  /* 0x00000005ff007c0c */ /* 0x000fea000bf45320 */
[----:B------:R-:W-:Y:S02]  /*5010*/  USHF.L.U32 UR27, UR27, 0x6, URZ ;  /* 0x000000061b1b7899 */ /* 0x000fe400080006ff */
[----:B------:R-:W-:Y:S01]  /*5020*/  USHF.L.U32 UR26, UR26, 0x6, URZ ;  /* 0x000000061a1a7899 */ /* 0x000fe200080006ff */
[----:B------:R-:W-:Y:S11]  /*5030*/  BRA.U !UP4, `(.L_x_104) ;  /* 0x000000010c347547 */ /* 0x000ff6000b800000 */
[----:B------:R-:W-:Y:S01]  /*5040*/  UPLOP3.LUT UP5, UPT, UPT, UPT, UP3, 0x80, 0x8 ;  /* 0x000000000008789c */ /* 0x000fe20003faf030 */
[----:B--2---:R-:W-:Y:S02]  /*5050*/  HFMA2 R0, -RZ, RZ, 0, 5.9604644775390625e-08 ;  /* 0x00000001ff007431 */ /* 0x004fe400000001ff */
[----:B------:R-:W-:Y:S03]  /*5060*/  IMAD.MOV.U32 R62, RZ, RZ, 0x1 ;  /* 0x00000001ff3e7424 */ /* 0x000fe600078e00ff */
[----:B------:R-:W-:Y:S05]  /*5070*/  PLOP3.LUT P0, PT, PT, PT, UP5, 0x80, 0x8 ;  /* 0x000000000008781c */ /* 0x000fea0003f0f058 */
[----:B------:R-:W2:Y:S01]  /*5080*/  @UP5 LDCU.64 UR10, c[0x0][0x888] ;  /* 0x00011100ff0a57ac */ /* 0x000ea20008000a00 */
[----:B------:R-:W-:Y:S07]  /*5090*/  @UP5 UIMAD UR8, UR36, UR4, URZ ;  /* 0x00000004240852a4 */ /* 0x000fee000f8e02ff */
[----:B------:R-:W-:Y:S01]  /*50a0*/  @!P0 PRMT R62, R0, 0x7610, R62 ;  /* 0x00007610003e8816 */ /* 0x000fe2000000003e */
[----:B--2---:R-:W-:Y:S03]  /*50b0*/  @UP5 UIMAD.WIDE UR10, UR8, 0x4, UR10 ;  /* 0x00000004080a58a5 */ /* 0x004fe6000f8e020a */
[----:B------:R-:W2:Y:S03]  /*50c0*/  @!UP5 LDCU UR8, c[0x0][0x880] ;  /* 0x00011000ff08d7ac */ /* 0x000ea60008000800 */
[----:B-----5:R-:W-:Y:S01]  /*50d0*/  IMAD.U32 R34, RZ, RZ, UR10 ;  /* 0x0000000aff227e24 */ /* 0x020fe2000f8e00ff */
[----:B------:R-:W-:Y:S05]  /*50e0*/  MOV R35, UR11 ;  /* 0x0000000b00237c02 */ /* 0x000fea0008000f00 */
[----:B------:R4:W5:Y:S02]  /*50f0*/  @P0 LDG.E R34, desc[UR48][R34.64] ;  /* 0x0000003022220981 */ /* 0x000964000c1e1900 */
[----:B--2-4-:R-:W-:Y:S07]  /*5100*/  @!P0 IMAD.U32 R34, RZ, RZ, UR8 ;  /* 0x00000008ff228e24 */ /* 0x014fee000f8e00ff */
.L_x_104:
[----:B-----5:R-:W-:Y:S01]  /*5110*/  @!P2 FSETP.EQ.AND P0, PT, R34, RZ, PT ;  /* 0x000000ff2200a20b */ /* 0x020fe20003f02000 */
[----:B------:R-:W-:Y:S01]  /*5120*/  @!UPT UIADD3 URZ, UPT, UPT, URZ, URZ, URZ ;  /* 0x000000fffffff290 */ /* 0x000fe2000fffe0ff */
[----:B------:R-:W-:Y:S11]  /*5130*/  @!P2 BRA `(.L_x_105) ;  /* 0x000000000014a947 */ /* 0x000ff60003800000 */
[----:B------:R-:W-:Y:S02]  /*5140*/  LOP3.LUT P2, RZ, R62, 0xff, RZ, 0xc0, !PT ;  /* 0x000000ff3eff7812 */ /* 0x000fe4000784c0ff */
[----:B------:R-:W-:Y:S04]  /*5150*/  PLOP3.LUT P0, PT, PT, PT, UP5, 0x80, 0x8 ;  /* 0x000000000008781c */ /* 0x000fe80003f0f058 */
[----:B------:R-:W-:Y:S07]  /*5160*/  PLOP3.LUT P0, PT, P0, PT, PT, 0x8, 0x80 ;  /* 0x000000000080781c */ /* 0x000fee000070e170 */
[----:B------:R-:W-:Y:S11]  /*5170*/  @P2 FSETP.EQ.AND P0, PT, R34, RZ, PT ;  /* 0x000000ff2200220b */ /* 0x000ff60003f02000 */
[----:B------:R-:W-:Y:S02]  /*5180*/  @!UPT UIADD3 URZ, UPT, UPT, URZ, URZ, URZ ;  /* 0x000000fffffff290 */ /* 0x000fe4000fffe0ff */
.L_x_105:
[----:B------:R-:W-:Y:S01]  /*5190*/  ULEA UR15, UR13, UR6, 0x3 ;  /* 0x000000060d0f7291 */ /* 0x000fe2000f8e18ff */
[----:B------:R-:W-:Y:S02]  /*51a0*/  SHF.L.U32 R4, R32, 0x1f, RZ ;  /* 0x0000001f20047819 */ /* 0x000fe400000006ff */
[----:B------:R-:W-:Y:S04]  /*51b0*/  ELECT P4, URZ, PT ;  /* 0x0000000000ff782f */ /* 0x000fe80003880000 */
[----:B------:R-:W-:Y:S02]  /*51c0*/  PLOP3.LUT P4, PT, P0, P4, PT, 0xf2, 0x2f ;  /* 0x00000000002f781c */ /* 0x000fe40000789e72 */
[----:B------:R-:W4:Y:S11]  /*51d0*/  SYNCS.PHASECHK.TRANS64.TRYWAIT P2, [UR15+0x128], R4 ;  /* 0x00012804ff0075a7 */ /* 0x000f36000804110f */
[----:B-1----:R-:W-:Y:S05]  /*51e0*/  @!P4 IADD3 R3, P0, PT, R30, 0x580, RZ ;  /* 0x000005801e03c810 */ /* 0x002fea0007f1e0ff */
[----:B--2---:R-:W-:Y:S01]  /*51f0*/  @!P4 IMAD.X R2, RZ, RZ, R31, P0 ;  /* 0x000000ffff02c224 */ /* 0x004fe200000e061f */
[----:B----4-:R-:W-:Y:S07]  /*5200*/  @!P2 BRA `(.L_x_106) ;  /* 0x0000003c0008a947 */ /* 0x010fee0003800000 */
.L_x_207:
[----:B------:R-:W2:Y:S01]  /*5210*/  LDC.64 R14, c[0x0][0xb10] ;  /* 0x0002c400ff0e7b82 */ /* 0x000ea20000000a00 */
[----:B------:R-:W-:Y:S01]  /*5220*/  @!P4 R2UR UR9, R3 ;  /* 0x000000000309c2ca */ /* 0x000fe200000e0000 */
[----:B------:R-:W-:Y:S01]  /*5230*/  VOTEU.ALL UP2, P4 ;  /* 0x0000000000ff7886 */ /* 0x000fe20002040000 */
[----:B------:R-:W-:Y:S01]  /*5240*/  @!P4 R2UR UR8, R2 ;  /* 0x000000000208c2ca */ /* 0x000fe200000e0000 */
[----:B------:R-:W-:Y:S01]  /*5250*/  UIADD3 UR25, UPT, UPT, UR15, 0x110, URZ ;  /* 0x000001100f197890 */ /* 0x000fe2000fffe0ff */
[----:B-1----:R-:W-:Y:S03]  /*5260*/  @!P4 IMAD.MOV.U32 R0, RZ, RZ, 0x1000 ;  /* 0x00001000ff00c424 */ /* 0x002fe600078e00ff */
[----:B------:R-:W1:Y:S01]  /*5270*/  LDC.64 R10, c[0x0][0xb18] ;  /* 0x0002c600ff0a7b82 */ /* 0x000e620000000a00 */
[----:B------:R-:W-:Y:S01]  /*5280*/  UIADD3 UR14, UPT, UPT, UR13, 0x1, URZ ;  /* 0x000000010d0e7890 */ /* 0x000fe2000fffe0ff */
[----:B------:R-:W-:Y:S01]  /*5290*/  @P3 SHF.R.U32.HI R27, RZ, 0x10, R21 ;  /* 0x00000010ff1b3819 */ /* 0x000fe20000011615 */
[----:B------:R-:W-:Y:S01]  /*52a0*/  VOTEU.ALL UP1, P4 ;  /* 0x0000000000ff7886 */ /* 0x000fe20002020000 */
[----:B------:R-:W-:Y:S01]  /*52b0*/  UMOV UR18, 0x0 ;  /* 0x0000000000127882 */ /* 0x000fe20000000000 */
[----:B------:R-:W-:Y:S01]  /*52c0*/  UISETP.NE.AND UP6, UPT, UR14, 0x3, UPT ;  /* 0x000000030e00788c */ /* 0x000fe2000bfc5270 */
[----:B------:R-:W-:Y:S01]  /*52d0*/  VIADD R29, R29, 0x1 ;  /* 0x000000011d1d7836 */ /* 0x000fe20000000000 */
[----:B------:R-:W-:Y:S01]  /*52e0*/  UMOV UR19, 0x10000000 ;  /* 0x1000000000137882 */ /* 0x000fe20000000000 */
[----:B------:R-:W-:Y:S01]  /*52f0*/  IMAD.U32 R2, RZ, RZ, UR9 ;  /* 0x00000009ff027e24 */ /* 0x000fe2000f8e00ff */
[----:B------:R-:W-:Y:S01]  /*5300*/  UMOV UR28, UR36 ;  /* 0x00000024001c7c82 */ /* 0x000fe20008000000 */
[----:B------:R-:W-:Y:S01]  /*5310*/  IMAD.U32 R3, RZ, RZ, UR8 ;  /* 0x00000008ff037e24 */ /* 0x000fe2000f8e00ff */
[----:B------:R-:W-:Y:S02]  /*5320*/  @!UP2 ULEA UR8, UR13, UR6, 0xc ;  /* 0x000000060d08a291 */ /* 0x000fe4000f8e60ff */
[----:B------:R-:W-:Y:S01]  /*5330*/  @!P4 R2UR UR20, R2 ;  /* 0x000000000214c2ca */ /* 0x000fe200000e0000 */
[----:B------:R-:W-:Y:S01]  /*5340*/  @!UP2 UIADD3 UR10, UPT, UPT, UR26, 0x20, URZ ;  /* 0x000000201a0aa890 */ /* 0x000fe2000fffe0ff */
[----:B------:R-:W4:Y:S01]  /*5350*/  @!P1 LDC R2, c[0x0][0xb0c] ;  /* 0x0002c300ff029b82 */ /* 0x000f220000000800 */
[----:B------:R-:W-:Y:S01]  /*5360*/  @!P4 R2UR UR21, R3 ;  /* 0x000000000315c2ca */ /* 0x000fe200000e0000 */
[----:B------:R-:W-:Y:S02]  /*5370*/  @!UP2 UIADD3 UR24, UPT, UPT, UR8, 0x300, URZ ;  /* 0x000003000818a890 */ /* 0x000fe4000fffe0ff */
[----:B------:R-:W-:Y:S02]  /*5380*/  @!UP2 UIADD3 UR8, UPT, UPT, UR8, 0xb00, URZ ;  /* 0x00000b000808a890 */ /* 0x000fe4000fffe0ff */
[----:B------:R-:W-:Y:S01]  /*5390*/  USEL UR9, URZ, 0x1, UP6 ;  /* 0x00000001ff097887 */ /* 0x000fe2000b000000 */
[----:B------:R-:W-:Y:S01]  /*53a0*/  VOTEU.ALL UP0, P4 ;  /* 0x0000000000ff7886 */ /* 0x000fe20002000000 */
[----:B------:R-:W-:Y:S01]  /*53b0*/  UMOV UR11, UR27 ;  /* 0x0000001b000b7c82 */ /* 0x000fe20008000000 */
[----:B------:R-:W-:Y:S01]  /*53c0*/  UMOV UR12, UR36 ;  /* 0x00000024000c7c82 */ /* 0x000fe20008000000 */
[----:B------:R-:W-:Y:S02]  /*53d0*/  UPRMT UR16, UR39, 0x654, UR25 ;  /* 0x0000065427107896 */ /* 0x000fe40008000019 */
[----:B------:R-:W-:Y:S01]  /*53e0*/  LOP3.LUT R32, R32, UR9, RZ, 0x3c, !PT ;  /* 0x0000000920207c12 */ /* 0x000fe2000f8e3cff */
[----:B------:R-:W-:Y:S01]  /*53f0*/  UMOV UR9, UR25 ;  /* 0x0000001900097c82 */ /* 0x000fe20008000000 */
[----:B------:R1:W-:Y:S01]  /*5400*/  @!UP1 UTMALDG.3D [UR24], [UR20], desc[UR18] ;  /* 0x00001218140095b4 */ /* 0x0003e20008011000 */
[----:B------:R-:W-:Y:S01]  /*5410*/  USEL UR14, UR14, URZ, UP6 ;  /* 0x000000ff0e0e7287 */ /* 0x000fe2000b000000 */
[----:B------:R-:W-:Y:S03]  /*5420*/  SHF.L.U32 R33, R32, 0x1f, RZ ;  /* 0x0000001f20217819 */ /* 0x000fe600000006ff */
[----:B------:R-:W-:Y:S01]  /*5430*/  ULEA UR13, UR14, UR6, 0x3 ;  /* 0x000000060e0d7291 */ /* 0x000fe2000f8e18ff */
[----:B------:R1:W-:Y:S01]  /*5440*/  @!UP0 UTMALDG.3D [UR8], [UR20], desc[UR18] ;  /* 0x00001208140085b4 */ /* 0x0003e20008011000 */
[----:B------:R5:W-:Y:S01]  /*5450*/  @!P4 SYNCS.ARRIVE.TRANS64.RED.A0TR RZ, [UR15+0x110], R0 ;  /* 0x00011000ffffc9a7 */ /* 0x000be2000830040f */
[C---:B--2---:R-:W-:Y:S01]  /*5460*/  @!P1 IMAD.HI.U32 R3, R13.reuse, R14, RZ ;  /* 0x0000000e0d039227 */ /* 0x044fe200078e00ff */
[----:B-1----:R-:W-:Y:S02]  /*5470*/  @!P1 ISETP.NE.AND P0, PT, R10, 0x1, PT ;  /* 0x000000010a00980c */ /* 0x002fe40003f05270 */
[----:B----4-:R-:W-:Y:S01]  /*5480*/  @!P1 ISETP.NE.AND P2, PT, R2, 0x1, PT ;  /* 0x000000010200980c */ /* 0x010fe20003f45270 */
[C---:B------:R-:W-:Y:S01]  /*5490*/  @!P1 IMAD.HI.U32 R4, R12.reuse, R11, RZ ;  /* 0x0000000b0c049227 */ /* 0x040fe200078e00ff */
[----:B------:R-:W-:Y:S04]  /*54a0*/  @!P1 SHF.R.U32.HI R3, RZ, R15, R3 ;  /* 0x0000000fff039219 */ /* 0x000fe80000011603 */
[----:B------:R-:W-:Y:S01]  /*54b0*/  @!P1 SEL R3, R13, R3, !P2 ;  /* 0x000000030d039207 */ /* 0x000fe20005000000 */
[----:B------:R-:W-:Y:S01]  /*54c0*/  SYNCS.ARRIVE.TRANS64.RED.A1T0 RZ, [UR16], RZ ;  /* 0x000000ffffff79a7 */ /* 0x000fe20008100410 */
[----:B------:R-:W1:Y:S01]  /*54d0*/  SYNCS.PHASECHK.TRANS64.TRYWAIT P5, [UR13+0x128], R33 ;  /* 0x00012821ff0075a7 */ /* 0x000e6200080a110d */
[----:B-----5:R-:W2:Y:S02]  /*54e0*/  @!P1 LDC R0, c[0x0][0xb20] ;  /* 0x0002c800ff009b82 */ /* 0x020ea40000000800 */
[----:B--2---:R-:W-:Y:S04]  /*54f0*/  @!P1 SHF.R.U32.HI R0, RZ, R0, R4 ;  /* 0x00000000ff009219 */ /* 0x004fe80000011604 */
[----:B------:R-:W-:Y:S05]  /*5500*/  @!P1 SEL R4, R12, R0, !P0 ;  /* 0x000000000c049207 */ /* 0x000fea0004000000 */
[----:B------:R-:W-:Y:S02]  /*5510*/  @!P1 IMAD.IADD R0, R4, 0x1, -R3 ;  /* 0x0000000104009824 */ /* 0x000fe400078e0a03 */
[----:B------:R-:W-:Y:S02]  /*5520*/  @!P1 IMAD.IADD R3, R3, 0x1, -R4 ;  /* 0x0000000103039824 */ /* 0x000fe400078e0a04 */
[----:B------:R-:W-:Y:S02]  /*5530*/  @!P1 IMAD R13, R0, R2, R13 ;  /* 0x00000002000d9224 */ /* 0x000fe400078e020d */
[----:B------:R-:W-:Y:S01]  /*5540*/  @!P1 IMAD R12, R3, R10, R12 ;  /* 0x0000000a030c9224 */ /* 0x000fe200078e020c */
[----:B-1----:R-:W-:Y:S06]  /*5550*/  @!P5 BRA `(.L_x_107) ;  /* 0x00000038004cd947 */ /* 0x002fec0003800000 */
.L_x_209:
[----:B------:R-:W-:Y:S01]  /*5560*/  UIADD3 UR17, UPT, UPT, UR13, 0x110, URZ ;  /* 0x000001100d117890 */ /* 0x000fe2000fffe0ff */
[----:B------:R-:W-:Y:S01]  /*5570*/  @!P4 IADD3 R2, P0, PT, R30, 0x580, RZ ;  /* 0x000005801e02c810 */ /* 0x000fe20007f1e0ff */
[----:B------:R-:W-:Y:S01]  /*5580*/  VOTEU.ALL UP1, P4 ;  /* 0x0000000000ff7886 */ /* 0x000fe20002020000 */
[----:B------:R-:W-:Y:S01]  /*5590*/  UMOV UR22, 0x0 ;  /* 0x0000000000167882 */ /* 0x000fe20000000000 */
[----:B------:R-:W-:Y:S01]  /*55a0*/  UPRMT UR15, UR39, 0x654, UR17 ;  /* 0x00000654270f7896 */ /* 0x000fe20008000011 */
[----:B------:R-:W-:Y:S01]  /*55b0*/  @!P4 R2UR UR9, R2 ;  /* 0x000000000209c2ca */ /* 0x000fe200000e0000 */
[----:B-1----:R-:W-:Y:S01]  /*55c0*/  @!P4 IMAD.X R0, RZ, RZ, R31, P0 ;  /* 0x000000ffff00c224 */ /* 0x002fe200000e061f */
[----:B------:R-:W-:Y:S01]  /*55d0*/  UMOV UR23, 0x10000000 ;  /* 0x1000000000177882 */ /* 0x000fe20000000000 */
[----:B------:R-:W-:Y:S01]  /*55e0*/  UMOV UR19, UR27 ;  /* 0x0000001b00137c82 */ /* 0x000fe20008000000 */
[----:B------:R-:W-:Y:S01]  /*55f0*/  UMOV UR20, UR36 ;  /* 0x0000002400147c82 */ /* 0x000fe20008000000 */
[----:B------:R-:W-:Y:S01]  /*5600*/  UMOV UR11, UR27 ;  /* 0x0000001b000b7c82 */ /* 0x000fe20008000000 */
[----:B------:R-:W-:Y:S01]  /*5610*/  @!P4 R2UR UR8, R0 ;  /* 0x000000000008c2ca */ /* 0x000fe200000e0000 */
[----:B------:R-:W-:Y:S01]  /*5620*/  UMOV UR12, UR36 ;  /* 0x00000024000c7c82 */ /* 0x000fe20008000000 */
[----:B------:R-:W-:Y:S01]  /*5630*/  VOTEU.ALL UP0, P4 ;  /* 0x0000000000ff7886 */ /* 0x000fe20002000000 */
[----:B------:R-:W-:Y:S01]  /*5640*/  @P3 R2UR UR36, R27 ;  /* 0x000000001b2432ca */ /* 0x000fe200000e0000 */
[----:B------:R-:W-:Y:S01]  /*5650*/  IMAD.IADD R4, R12, 0x1, R60 ;  /* 0x000000010c047824 */ /* 0x000fe200078e023c */
[C---:B------:R-:W-:Y:S02]  /*5660*/  ISETP.NE.AND P0, PT, R29.reuse, 0x2, PT ;  /* 0x000000021d00780c */ /* 0x040fe40003f05270 */
[----:B------:R-:W-:Y:S01]  /*5670*/  IMAD.U32 R2, RZ, RZ, UR9 ;  /* 0x00000009ff027e24 */ /* 0x000fe2000f8e00ff */
[----:B------:R-:W-:Y:S01]  /*5680*/  @!UP0 UIADD3 UR18, UPT, UPT, UR26, 0x10, URZ ;  /* 0x000000101a128890 */ /* 0x000fe2000fffe0ff */
[----:B------:R-:W-:Y:S01]  /*5690*/  SEL R0, RZ, 0x1, P0 ;  /* 0x00000001ff007807 */ /* 0x000fe20000000000 */
[----:B------:R-:W-:Y:S01]  /*56a0*/  @!UP0 UIADD3 UR10, UPT, UPT, UR26, 0x30, URZ ;  /* 0x000000301a0a8890 */ /* 0x000fe2000fffe0ff */
[----:B------:R-:W-:Y:S01]  /*56b0*/  SEL R29, R29, RZ, P0 ;  /* 0x000000ff1d1d7207 */ /* 0x000fe20000000000 */
[----:B------:R-:W-:Y:S01]  /*56c0*/  UMOV UR9, UR17 ;  /* 0x0000001100097c82 */ /* 0x000fe20008000000 */
[----:B------:R-:W-:Y:S01]  /*56d0*/  IMAD.U32 R3, RZ, RZ, UR8 ;  /* 0x00000008ff037e24 */ /* 0x000fe2000f8e00ff */
[----:B------:R-:W-:Y:S01]  /*56e0*/  @!P4 R2UR UR24, R2 ;  /* 0x000000000218c2ca */ /* 0x000fe200000e0000 */
[----:B------:R-:W-:Y:S01]  /*56f0*/  @!UP0 ULEA UR8, UR14, UR6, 0xc ;  /* 0x000000060e088291 */ /* 0x000fe2000f8e60ff */
[----:B------:R-:W-:Y:S02]  /*5700*/  LOP3.LUT R28, R28, R0, RZ, 0x3c, !PT ;  /* 0x000000001c1c7212 */ /* 0x000fe400078e3cff */
[----:B------:R-:W-:Y:S01]  /*5710*/  @!P4 R2UR UR25, R3 ;  /* 0x000000000319c2ca */ /* 0x000fe200000e0000 */
[----:B------:R-:W-:Y:S01]  /*5720*/  @!UP0 UIADD3 UR16, UPT, UPT, UR8, 0x300, URZ ;  /* 0x0000030008108890 */ /* 0x000fe2000fffe0ff */
[----:B------:R-:W-:Y:S01]  /*5730*/  IMAD.IADD R3, R13, 0x1, R61 ;  /* 0x000000010d037824 */ /* 0x000fe200078e023d */
[----:B------:R-:W-:Y:S01]  /*5740*/  @!UP0 UIADD3 UR8, UPT, UPT, UR8, 0xb00, URZ ;  /* 0x00000b0008088890 */ /* 0x000fe2000fffe0ff */
[----:B------:R-:W-:Y:S09]  /*5750*/  VOTEU.ALL UP0, P4 ;  /* 0x0000000000ff7886 */ /* 0x000ff20002000000 */
[----:B------:R2:W-:Y:S01]  /*5760*/  @!UP1 UTMALDG.3D [UR16], [UR24], desc[UR22] ;  /* 0x00001610180095b4 */ /* 0x0005e20008011000 */
[----:B------:R2:W-:Y:S01]  /*5770*/  @!UP0 UTMALDG.3D [UR8], [UR24], desc[UR22] ;  /* 0x00001608180085b4 */ /* 0x0005e20008011000 */
[----:B------:R2:W-:Y:S01]  /*5780*/  @!P4 SYNCS.ARRIVE.TRANS64.RED.A0TR RZ, [UR13+0x110], R25 ;  /* 0x00011019ffffc9a7 */ /* 0x0005e2000830040d */
[----:B------:R-:W-:Y:S04]  /*5790*/  UIADD3 UR13, UPT, UPT, UR14, 0x1, URZ ;  /* 0x000000010e0d7890 */ /* 0x000fe8000fffe0ff */
[----:B------:R-:W-:Y:S04]  /*57a0*/  UISETP.NE.AND UP0, UPT, UR13, 0x3, UPT ;  /* 0x000000030d00788c */ /* 0x000fe8000bf05270 */
[----:B------:R-:W-:Y:S02]  /*57b0*/  USEL UR14, URZ, 0x1, UP0 ;  /* 0x00000001ff0e7887 */ /* 0x000fe40008000000 */
[----:B------:R-:W-:Y:S02]  /*57c0*/  USEL UR13, UR13, URZ, UP0 ;  /* 0x000000ff0d0d7287 */ /* 0x000fe40008000000 */
[----:B------:R-:W-:Y:S02]  /*57d0*/  UPLOP3.LUT UP0, UPT, UPT, UPT, UPT, 0x80, 0x8 ;  /* 0x000000000008789c */ /* 0x000fe40003f0f070 */
[----:B------:R-:W-:Y:S01]  /*57e0*/  LOP3.LUT R32, R32, UR14, RZ, 0x3c, !PT ;  /* 0x0000000e20207c12 */ /* 0x000fe2000f8e3cff */
[----:B------:R-:W-:Y:S01]  /*57f0*/  SYNCS.ARRIVE.TRANS64.RED.A1T0 RZ, [UR15], RZ ;  /* 0x000000ffffff79a7 */ /* 0x000fe2000810040f */
[----:B------:R-:W-:Y:S07]  /*5800*/  @P3 BRA `(.L_x_108) ;  /* 0xfffffff000e43947 */ /* 0x000fee000383ffff */
[----:B------:R-:W-:Y:S01]  /*5810*/  UIADD3 UR6, UPT, UPT, UR6, 0x128, URZ ;  /* 0x0000012806067890 */ /* 0x000fe2000fffe0ff */
[----:B------:R-:W-:-:S03]  /*5820*/  SHF.L.U32 R2, R32, 0x1f, RZ ;  /* 0x0000001f20027819 */ /* 0x000fc600000006ff */
[----:B------:R-:W-:-:S09]  /*5830*/  ULEA UR4, UR13, UR6, 0x3 ;  /* 0x000000060d047291 */ /* 0x000fd2000f8e18ff */
[----:B------:R-:W1:Y:S02]  /*5840*/  SYNCS.PHASECHK.TRANS64.TRYWAIT P0, [UR4], R2 ;  /* 0x00000002ff0075a7 */ /* 0x000e640008001104 */
[----:B-1----:R-:W-:Y:S05]  /*5850*/  @!P0 BRA `(.L_x_109) ;  /* 0x0000003400a48947 */ /* 0x002fea0003800000 */
.L_x_211:
        /* <DEDUP_REMOVED lines=9> */
.L_x_213:
[----:B------:R-:W-:-:S04]  /*58f0*/  UIADD3 UR5, UPT, UPT, UR5, 0x1, URZ ;  /* 0x0000000105057890 */ /* 0x000fc8000fffe0ff */
[----:B------:R-:W-:-:S04]  /*5900*/  UISETP.NE.AND UP0, UPT, UR5, 0x3, UPT ;  /* 0x000000030500788c */ /* 0x000fc8000bf05270 */
[----:B------:R-:W-:Y:S02]  /*5910*/  USEL UR4, URZ, 0x1, UP0 ;  /* 0x00000001ff047887 */ /* 0x000fe40008000000 */
[----:B------:R-:W-:-:S04]  /*5920*/  USEL UR5, UR5, URZ, UP0 ;  /* 0x000000ff05057287 */ /* 0x000fc80008000000 */
[----:B------:R-:W-:Y:S01]  /*5930*/  ULEA UR5, UR5, UR6, 0x3 ;  /* 0x0000000605057291 */ /* 0x000fe2000f8e18ff */
[----:B-1----:R-:W-:-:S04]  /*5940*/  LOP3.LUT R2, R32, UR4, RZ, 0x3c, !PT ;  /* 0x0000000420027c12 */ /* 0x002fc8000f8e3cff */
[----:B------:R-:W-:Y:S01]  /*5950*/  SHF.L.U32 R2, R2, 0x1f, RZ ;  /* 0x0000001f02027819 */ /* 0x000fe200000006ff */
[----:B------:R-:W-:-:S07]  /*5960*/  IMAD.U32 R0, RZ, RZ, UR5 ;  /* 0x00000005ff007e24 */ /* 0x000fce000f8e00ff */
.L_x_111:
[----:B-1----:R1:W4:Y:S02]  /*5970*/  SYNCS.PHASECHK.TRANS64.TRYWAIT P0, [R0+URZ], R2 ;  /* 0x00000002000075a7 */ /* 0x00232400080011ff */
[----:B----4-:R-:W-:Y:S05]  /*5980*/  @!P0 NANOSLEEP.SYNCS 0x989680 ;  /* 0x009896800000895d */ /* 0x010fea0003900000 */
[----:B------:R-:W4:Y:S02]  /*5990*/  @!P0 SYNCS.PHASECHK.TRANS64 P0, [R0+URZ], R2 ;  /* 0x00000002000085a7 */ /* 0x000f2400080010ff */
[----:B--2-4-:R-:W-:Y:S05]  /*59a0*/  @P0 EXIT ;  /* 0x000000000000094d */ /* 0x014fea0003800000 */
[----:B------:R-:W-:Y:S05]  /*59b0*/  BRA `(.L_x_111) ;  /* 0xfffffffc00ec7947 */ /* 0x000fea000383ffff */
.L_x_99:
[----:B------:R-:W-:-:S06]  /*59c0*/  UISETP.GE.AND UP0, UPT, UR10, 0x4, UPT ;  /* 0x000000040a00788c */ /* 0x000fcc000bf06270 */
[----:B------:R-:W-:-:S13]  /*59d0*/  PLOP3.LUT P0, PT, PT, PT, UP0, 0x80, 0x8 ;  /* 0x000000000008781c */ /* 0x000fda0003f0f008 */
[----:B------:R-:W-:Y:S05]  /*59e0*/  @!P0 EXIT ;  /* 0x000000000000894d */ /* 0x000fea0003800000 */
[----:B------:R-:W-:Y:S01]  /*59f0*/  BAR.SYNC.DEFER_BLOCKING 0x6, 0xa0 ;  /* 0x0182800000007b1d */ /* 0x000fe20000010000 */
[----:B------:R-:W-:Y:S01]  /*5a00*/  IMAD.SHL.U32 R67, R0, 0x10, RZ ;  /* 0x0000001000437824 */ /* 0x000fe200078e00ff */
[--C-:B------:R-:W-:Y:S01]  /*5a10*/  SHF.R.U32.HI R32, RZ, 0x1, R0.reuse ;  /* 0x00000001ff207819 */ /* 0x100fe20000011600 */
[----:B------:R-:W-:Y:S01]  /*5a20*/  IMAD.SHL.U32 R7, R68, 0x200, RZ ;  /* 0x0000020044077824 */ /* 0x000fe200078e00ff */
[----:B------:R-:W-:Y:S01]  /*5a30*/  LOP3.LUT R31, R2, 0x20, R0, 0xf8, !PT ;  /* 0x00000020021f7812 */ /* 0x000fe200078ef800 */
[C---:B------:R-:W-:Y:S01]  /*5a40*/  IMAD.U32 R48, R0.reuse, 0x10000, RZ ;  /* 0x0001000000307824 */ /* 0x040fe200078e00ff */
[----:B------:R-:W-:Y:S02]  /*5a50*/  UMOV UR50, 0x400 ;  /* 0x0000040000327882 */ /* 0x000fe40000000000 */
[----:B------:R-:W1:Y:S01]  /*5a60*/  LDC R65, c[0x0][0x370] ;  /* 0x0000dc00ff417b82 */ /* 0x000e620000000800 */
[----:B------:R-:W-:Y:S01]  /*5a70*/  ULEA UR50, UR39, UR50, 0x18 ;  /* 0x0000003227327291 */ /* 0x000fe2000f8ec0ff */
[C---:B------:R-:W-:Y:S01]  /*5a80*/  LOP3.LUT R66, R67.reuse, 0x5b0, RZ, 0xc0, !PT ;  /* 0x000005b043427812 */ /* 0x040fe200078ec0ff */
[----:B------:R-:W-:Y:S01]  /*5a90*/  IMAD.SHL.U32 R6, R0, 0x2, RZ ;  /* 0x0000000200067824 */ /* 0x000fe200078e00ff */
[C---:B------:R-:W-:Y:S01]  /*5aa0*/  LOP3.LUT R8, R67.reuse, 0x40, RZ, 0xc0, !PT ;  /* 0x0000004043087812 */ /* 0x040fe200078ec0ff */
[----:B------:R-:W-:Y:S01]  /*5ab0*/  IMAD.MOV.U32 R49, RZ, RZ, RZ ;  /* 0x000000ffff317224 */ /* 0x000fe200078e00ff */
[----:B------:R-:W-:Y:S01]  /*5ac0*/  LOP3.LUT R66, R66, 0x200, R7, 0xf8, !PT ;  /* 0x0000020042427812 */ /* 0x000fe200078ef807 */
[----:B------:R-:W-:Y:S01]  /*5ad0*/  IMAD.SHL.U32 R7, R68, 0x200000, RZ ;  /* 0x0020000044077824 */ /* 0x000fe200078e00ff */
[----:B------:R-:W2:Y:S01]  /*5ae0*/  LDC R28, c[0x0][0xb0c] ;  /* 0x0002c300ff1c7b82 */ /* 0x000ea20000000800 */
[----:B------:R-:W-:Y:S01]  /*5af0*/  LOP3.LUT R6, R8, 0x8, R6, 0xf8, !PT ;  /* 0x0000000808067812 */ /* 0x000fe200078ef806 */
[----:B------:R-:W-:Y:S01]  /*5b00*/  IMAD.MOV.U32 R70, RZ, RZ, RZ ;  /* 0x000000ffff467224 */ /* 0x000fe200078e00ff */
[----:B------:R-:W-:Y:S01]  /*5b10*/  LOP3.LUT P0, RZ, R67, 0x40, RZ, 0xc0, !PT ;  /* 0x0000004043ff7812 */ /* 0x000fe2000780c0ff */
[----:B------:R-:W-:Y:S01]  /*5b20*/  IMAD.MOV.U32 R74, RZ, RZ, RZ ;  /* 0x000000ffff4a7224 */ /* 0x000fe200078e00ff */
[----:B------:R-:W-:Y:S01]  /*5b30*/  LOP3.LUT R7, R7, 0x200000, RZ, 0xc0, !PT ;  /* 0x0020000007077812 */ /* 0x000fe200078ec0ff */
[----:B------:R-:W-:Y:S01]  /*5b40*/  IMAD.MOV.U32 R69, RZ, RZ, RZ ;  /* 0x000000ffff457224 */ /* 0x000fe200078e00ff */
[----:B------:R-:W-:Y:S01]  /*5b50*/  LOP3.LUT R66, R66, R6, RZ, 0xfc, !PT ;  /* 0x0000000642427212 */ /* 0x000fe200078efcff */
[----:B------:R-:W3:Y:S01]  /*5b60*/  LDC R63, c[0x0][0xb20] ;  /* 0x0002c800ff3f7b82 */ /* 0x000ee20000000800 */
[----:B------:R-:W4:Y:S01]  /*5b70*/  LDS R5, [UR50+0x200] ;  /* 0x00020032ff057984 */ /* 0x000f220008000800 */
[----:B------:R-:W-:Y:S01]  /*5b80*/  LOP3.LUT R48, R7, 0x400000, R48, 0xf8, !PT ;  /* 0x0040000007307812 */ /* 0x000fe200078ef830 */
[----:B------:R-:W1:Y:S01]  /*5b90*/  LDCU.64 UR56, c[0x0][0x348] ;  /* 0x00006900ff3877ac */ /* 0x000e620008000a00 */
[----:B------:R-:W-:-:S02]  /*5ba0*/  LOP3.LUT R71, R0, 0x60, RZ, 0xc0, !PT ;  /* 0x0000006000477812 */ /* 0x000fc400078ec0ff */
[----:B------:R-:W-:Y:S01]  /*5bb0*/  LOP3.LUT R32, R32, 0x20, RZ, 0xc0, !PT ;  /* 0x0000002020207812 */ /* 0x000fe200078ec0ff */
[----:B------:R-:W1:Y:S01]  /*5bc0*/  LDCU UR38, c[0x0][0x388] ;  /* 0x00007100ff2677ac */ /* 0x000e620008000800 */
[----:B------:R-:W1:Y:S01]  /*5bd0*/  LDC R27, c[0x0][0xb30] ;  /* 0x0002cc00ff1b7b82 */ /* 0x000e620000000800 */
[----:B------:R-:W1:Y:S01]  /*5be0*/  LDCU UR37, c[0x0][0x384] ;  /* 0x00007080ff2577ac */ /* 0x000e620008000800 */
[----:B------:R-:W1:Y:S06]  /*5bf0*/  LDCU.64 UR44, c[0x0][0x888] ;  /* 0x00011100ff2c77ac */ /* 0x000e6c0008000a00 */
[----:B------:R-:W1:Y:S01]  /*5c00*/  LDC.64 R58, c[0x0][0xb10] ;  /* 0x0002c400ff3a7b82 */ /* 0x000e620000000a00 */
[----:B------:R-:W1:Y:S01]  /*5c10*/  LDCU.64 UR46, c[0x0][0x8c0] ;  /* 0x00011800ff2e77ac */ /* 0x000e620008000a00 */
[----:B------:R-:W-:-:S06]  /*5c20*/  UMOV UR53, 0x1 ;  /* 0x0000000100357882 */ /* 0x000fcc0000000000 */
[----:B------:R-:W1:Y:S01]  /*5c30*/  LDC.64 R24, c[0x0][0xb18] ;  /* 0x0002c600ff187b82 */ /* 0x000e620000000a00 */
[----:B------:R-:W-:Y:S01]  /*5c40*/  UMOV UR58, URZ ;  /* 0x000000ff003a7c82 */ /* 0x000fe20008000000 */
[----:B------:R-:W-:Y:S01]  /*5c50*/  UIADD3 UR54, UPT, UPT, UR50, 0x300, URZ ;  /* 0x0000030032367890 */ /* 0x000fe2000fffe0ff */
[----:B------:R-:W-:Y:S01]  /*5c60*/  UMOV UR52, URZ ;  /* 0x000000ff00347c82 */ /* 0x000fe20008000000 */
[----:B------:R-:W-:-:S04]  /*5c70*/  UMOV UR51, URZ ;  /* 0x000000ff00337c82 */ /* 0x000fc80008000000 */
[----:B------:R-:W1:Y:S08]  /*5c80*/  LDC.64 R54, c[0x0][0x888] ;  /* 0x00022200ff367b82 */ /* 0x000e700000000a00 */
[----:B------:R-:W1:Y:S01]  /*5c90*/  LDC.64 R22, c[0x0][0xb28] ;  /* 0x0002ca00ff167b82 */ /* 0x000e620000000a00 */
[----:B----4-:R-:W-:Y:S01]  /*5ca0*/  IMAD.IADD R48, R5, 0x1, R48 ;  /* 0x0000000105307824 */ /* 0x010fe200078e0230 */
[----:B------:R-:W-:-:S06]  /*5cb0*/  P2R R5, PR, RZ, 0x1 ;  /* 0x00000001ff057803 */ /* 0x000fcc0000000000 */
[----:B------:R-:W4:Y:S08]  /*5cc0*/  LDC.64 R56, c[0x0][0x890] ;  /* 0x00022400ff387b82 */ /* 0x000f300000000a00 */
[----:B------:R-:W1:Y:S08]  /*5cd0*/  LDC.64 R52, c[0x0][0x8b0] ;  /* 0x00022c00ff347b82 */ /* 0x000e700000000a00 */
[----:B------:R-:W1:Y:S08]  /*5ce0*/  LDC.64 R50, c[0x0][0x8a8] ;  /* 0x00022a00ff327b82 */ /* 0x000e700000000a00 */
[----:B--23--:R-:W1:Y:S02]  /*5cf0*/  LDC R64, c[0x0][0x374] ;  /* 0x0000dd00ff407b82 */ /* 0x00ce640000000800 */
.L_x_143:
[C---:B------:R-:W-:Y:S02]  /*5d00*/  LEA R0, R74.reuse, UR50, 0x3 ;  /* 0x000000324a007c11 */ /* 0x040fe4000f8e18ff */
[----:B------:R-:W-:Y:S02]  /*5d10*/  SHF.L.U32 R2, R69, 0x1f, RZ ;  /* 0x0000001f45027819 */ /* 0x000fe400000006ff */
[----:B------:R-:W-:Y:S02]  /*5d20*/  LEA R16, R74, UR50, 0x4 ;  /* 0x000000324a107c11 */ /* 0x000fe4000f8e20ff */
[----:B------:R-:W2:Y:S02]  /*5d30*/  SYNCS.PHASECHK.TRANS64.TRYWAIT P0, [R0+URZ+0x150], R2 ;  /* 0x00015002000075a7 */ /* 0x000ea400080011ff */
[----:B--2---:R-:W-:Y:S05]  /*5d40*/  @!P0 BRA `(.L_x_112) ;  /* 0x0000003000988947 */ /* 0x004fea0003800000 */
.L_x_214:
[----:B------:R-:W3:Y:S01]  /*5d50*/  LDC.64 R12, c[0x0][0xb10] ;  /* 0x0002c400ff0c7b82 */ /* 0x000ee20000000a00 */
[----:B------:R-:W4:Y:S01]  /*5d60*/  LDS.128 R16, [R16+0x1e0] ;  /* 0x0001e00010107984 */ /* 0x000f220000000c00 */
[----:B-1----:R-:W-:Y:S01]  /*5d70*/  ISETP.NE.AND P1, PT, R27, 0x1, PT ;  /* 0x000000011b00780c */ /* 0x002fe20003f25270 */
[----:B--2---:R-:W-:Y:S01]  /*5d80*/  VIADD R0, R0, 0x160 ;  /* 0x0000016000007836 */ /* 0x004fe20000000000 */
[----:B------:R-:W-:Y:S04]  /*5d90*/  ISETP.GE.AND P0, PT, R26, 0x1, PT ;  /* 0x000000011a00780c */ /* 0x000fe80003f06270 */
[----:B------:R-:W1:Y:S01]  /*5da0*/  LDC.64 R10, c[0x0][0xb18] ;  /* 0x0002c600ff0a7b82 */ /* 0x000e620000000a00 */
[----:B------:R-:W-:Y:S01]  /*5db0*/  PRMT R0, RZ, 0x654, R0 ;  /* 0x00000654ff007816 */ /* 0x000fe20000000000 */
[----:B------:R-:W-:Y:S01]  /*5dc0*/  @!PT LDS RZ, [RZ] ;  /* 0x00000000fffff984 */ /* 0x000fe20000000800 */
[----:B------:R-:W-:Y:S01]  /*5dd0*/  @!PT LDS RZ, [RZ] ;  /* 0x00000000fffff984 */ /* 0x000fe20000000800 */
[----:B------:R-:W-:Y:S01]  /*5de0*/  @!PT LDS RZ, [RZ] ;  /* 0x00000000fffff984 */ /* 0x000fe20000000800 */
[----:B------:R-:W-:Y:S01]  /*5df0*/  @!PT LDS RZ, [RZ] ;  /* 0x00000000fffff984 */ /* 0x000fe20000000800 */
[----:B------:R2:W-:Y:S06]  /*5e00*/  MEMBAR.ALL.CTA ;  /* 0x0000000000007992 */ /* 0x0005ec0000008000 */
[----:B--2---:R-:W2:Y:S01]  /*5e10*/  FENCE.VIEW.ASYNC.S ;  /* 0x00000000000073c6 */ /* 0x004ea20000000000 */
[----:B------:R-:W1:Y:S08]  /*5e20*/  @!P1 LDC R14, c[0x0][0xb20] ;  /* 0x0002c800ff0e9b82 */ /* 0x000e700000000800 */
[----:B------:R-:W1:Y:S01]  /*5e30*/  @!P1 LDC R9, c[0x0][0xb0c] ;  /* 0x0002c300ff099b82 */ /* 0x000e620000000800 */
[----:B--2---:R2:W-:Y:S01]  /*5e40*/  SYNCS.ARRIVE.TRANS64.RED.A1T0 RZ, [R0+URZ], RZ ;  /* 0x000000ff00ff79a7 */ /* 0x0045e200081004ff */
[----:B----4-:R-:W-:Y:S04]  /*5e50*/  LOP3.LUT P4, RZ, R18, 0x1, RZ, 0xc0, !PT ;  /* 0x0000000112ff7812 */ /* 0x010fe8000788c0ff */
[----:B------:R-:W-:Y:S09]  /*5e60*/  P2R R73, PR, RZ, 0x10 ;  /* 0x00000010ff497803 */ /* 0x000ff20000000000 */
[----:B------:R-:W-:Y:S02]  /*5e70*/  @P4 MOV R30, R16 ;  /* 0x00000010001e4202 */ /* 0x000fe40000000f00 */
[----:B------:R-:W-:Y:S01]  /*5e80*/  @P4 LOP3.LUT R29, R17, 0xffff, RZ, 0xc0, !PT ;  /* 0x0000ffff111d4812 */ /* 0x000fe200078ec0ff */
[----:B--23--:R-:W-:Y:S06]  /*5e90*/  @!P0 BRA `(.L_x_113) ;  /* 0x0000000000a48947 */ /* 0x00cfec0003800000 */
[----:B------:R-:W-:Y:S01]  /*5ea0*/  IMAD.HI.U32 R0, R64, R25, RZ ;  /* 0x0000001940007227 */ /* 0x000fe200078e00ff */
[----:B------:R-:W-:Y:S02]  /*5eb0*/  ISETP.NE.AND P0, PT, R24, 0x1, PT ;  /* 0x000000011800780c */ /* 0x000fe40003f05270 */
[----:B------:R-:W-:Y:S01]  /*5ec0*/  ISETP.NE.AND P2, PT, R26, 0x1, PT ;  /* 0x000000011a00780c */ /* 0x000fe20003f45270 */
[----:B------:R-:W-:Y:S01]  /*5ed0*/  IMAD.HI.U32 R6, R65, R58, RZ ;  /* 0x0000003a41067227 */ /* 0x000fe200078e00ff */
[----:B------:R-:W-:Y:S02]  /*5ee0*/  SHF.R.U32.HI R0, RZ, R63, R0 ;  /* 0x0000003fff007219 */ /* 0x000fe40000011600 */
[----:B------:R-:W-:Y:S01]  /*5ef0*/  ISETP.NE.AND P3, PT, R28, 0x1, PT ;  /* 0x000000011c00780c */ /* 0x000fe20003f65270 */
[----:B------:R-:W-:Y:S01]  /*5f00*/  IMAD.HI.U32 R8, R29, R25, RZ ;  /* 0x000000191d087227 */ /* 0x000fe200078e00ff */
[-C--:B------:R-:W-:Y:S02]  /*5f10*/  SHF.R.U32.HI R6, RZ, R59.reuse, R6 ;  /* 0x0000003bff067219 */ /* 0x080fe40000011606 */
[----:B------:R-:W-:Y:S01]  /*5f20*/  SEL R0, R64, R0, !P0 ;  /* 0x0000000040007207 */ /* 0x000fe20004000000 */
[----:B------:R-:W-:Y:S01]  /*5f30*/  IMAD.HI.U32 R7, R30, R58, RZ ;  /* 0x0000003a1e077227 */ /* 0x000fe200078e00ff */
[----:B------:R-:W-:Y:S03]  /*5f40*/  SEL R6, R65, R6, !P3 ;  /* 0x0000000641067207 */ /* 0x000fe60005800000 */
[-C--:B------:R-:W-:Y:S01]  /*5f50*/  IMAD.HI.U32 R5, R0, R22.reuse, RZ ;  /* 0x0000001600057227 */ /* 0x080fe200078e00ff */
[----:B------:R-:W-:Y:S03]  /*5f60*/  SHF.R.U32.HI R7, RZ, R59, R7 ;  /* 0x0000003bff077219 */ /* 0x000fe60000011607 */
[----:B------:R-:W-:Y:S01]  /*5f70*/  IMAD.HI.U32 R2, R6, R22, RZ ;  /* 0x0000001606027227 */ /* 0x000fe200078e00ff */
[----:B------:R-:W-:Y:S02]  /*5f80*/  @P2 SHF.R.U32.HI R0, RZ, R23, R5 ;  /* 0x00000017ff002219 */ /* 0x000fe40000011605 */
[----:B------:R-:W-:Y:S02]  /*5f90*/  SHF.R.U32.HI R5, RZ, R63, R8 ;  /* 0x0000003fff057219 */ /* 0x000fe40000011608 */
[----:B------:R-:W-:Y:S01]  /*5fa0*/  @P2 SHF.R.U32.HI R6, RZ, R23, R2 ;  /* 0x00000017ff062219 */ /* 0x000fe20000011602 */
[----:B------:R-:W-:Y:S01]  /*5fb0*/  IMAD R0, R26, R0, RZ ;  /* 0x000000001a007224 */ /* 0x000fe200078e02ff */
[----:B------:R-:W-:Y:S02]  /*5fc0*/  SEL R5, R29, R5, !P0 ;  /* 0x000000051d057207 */ /* 0x000fe40004000000 */
[----:B------:R-:W-:Y:S01]  /*5fd0*/  SEL R2, R30, R7, !P3 ;  /* 0x000000071e027207 */ /* 0x000fe20005800000 */
[----:B------:R-:W-:Y:S01]  /*5fe0*/  IMAD R7, R26, R6, RZ ;  /* 0x000000061a077224 */ /* 0x000fe200078e02ff */
[C---:B------:R-:W-:Y:S01]  /*5ff0*/  ISETP.GE.AND P0, PT, R5.reuse, R0, PT ;  /* 0x000000000500720c */ /* 0x040fe20003f06270 */
[C---:B------:R-:W-:Y:S03]  /*6000*/  IMAD.HI.U32 R0, R5.reuse, R22, RZ ;  /* 0x0000001605007227 */ /* 0x040fe600078e00ff */
[C---:B------:R-:W-:Y:S02]  /*6010*/  ISETP.GE.OR P0, PT, R2.reuse, R7, P0 ;  /* 0x000000070200720c */ /* 0x040fe40000706670 */
[----:B------:R-:W-:Y:S04]  /*6020*/  SHF.R.U32.HI R0, RZ, R23, R0 ;  /* 0x00000017ff007219 */ /* 0x000fe80000011600 */
[C---:B------:R-:W-:Y:S05]  /*6030*/  SEL R8, R5.reuse, R0, !P2 ;  /* 0x0000000005087207 */ /* 0x040fea0005000000 */
        /* <DEDUP_REMOVED lines=14> */
[----:B------:R-:W-:Y:S07]  /*6120*/  IMAD R29, R5, R24, R29 ;  /* 0x00000018051d7224 */ /* 0x000fee00078e021d */
.L_x_113:
[----:B-1----:R-:W-:Y:S01]  /*6130*/  @!P1 ISETP.NE.AND P0, PT, R10, 0x1, PT ;  /* 0x000000010a00980c */ /* 0x002fe20003f05270 */
[----:B------:R-:W-:Y:S01]  /*6140*/  @!P1 IMAD.HI.U32 R0, R30, R12, RZ ;  /* 0x0000000c1e009227 */ /* 0x000fe200078e00ff */
[----:B------:R-:W-:Y:S01]  /*6150*/  @!P1 ISETP.NE.AND P2, PT, R9, 0x1, PT ;  /* 0x000000010900980c */ /* 0x000fe20003f45270 */
[----:B------:R-:W-:Y:S01]  /*6160*/  ULOP3.LUT UP0, URZ, UR54, 0x90, URZ, 0xc0, !UPT ;  /* 0x0000009036ff7892 */ /* 0x000fe2000f80c0ff */
[----:B------:R-:W-:Y:S01]  /*6170*/  R2UR UR5, R3 ;  /* 0x00000000030572ca */ /* 0x000fe200000e0000 */
[C---:B------:R-:W-:Y:S01]  /*6180*/  @!P1 IMAD.HI.U32 R2, R29.reuse, R11, RZ ;  /* 0x0000000b1d029227 */ /* 0x040fe200078e00ff */
[----:B------:R-:W-:Y:S02]  /*6190*/  @!P1 SHF.R.U32.HI R0, RZ, R13, R0 ;  /* 0x0000000dff009219 */ /* 0x000fe40000011600 */
[----:B------:R-:W-:Y:S01]  /*61a0*/  R2UR UR4, R4 ;  /* 0x00000000040472ca */ /* 0x000fe200000e0000 */
[----:B------:R-:W-:Y:S01]  /*61b0*/  VIADD R74, R74, 0x1 ;  /* 0x000000014a4a7836 */ /* 0x000fe20000000000 */
[----:B------:R-:W-:Y:S02]  /*61c0*/  @!P1 SHF.R.U32.HI R2, RZ, R14, R2 ;  /* 0x0000000eff029219 */ /* 0x000fe40000011602 */
[----:B------:R-:W-:Y:S02]  /*61d0*/  @!P1 SEL R3, R30, R0, !P2 ;  /* 0x000000001e039207 */ /* 0x000fe40005000000 */
[----:B------:R-:W-:Y:S02]  /*61e0*/  @!P1 SEL R2, R29, R2, !P0 ;  /* 0x000000021d029207 */ /* 0x000fe40004000000 */
[----:B------:R-:W-:Y:S01]  /*61f0*/  @P4 SHF.R.U32.HI R72, RZ, 0x10, R17 ;  /* 0x00000010ff484819 */ /* 0x000fe20000011611 */
[----:B------:R-:W-:Y:S02]  /*6200*/  USHF.L.U32 UR42, UR5, 0x6, URZ ;  /* 0x00000006052a7899 */ /* 0x000fe400080006ff */
[----:B------:R-:W-:Y:S02]  /*6210*/  @!P1 IMAD.IADD R0, R2, 0x1, -R3 ;  /* 0x0000000102009824 */ /* 0x000fe400078e0a03 */
[----:B------:R-:W-:Y:S01]  /*6220*/  @!P1 IMAD.IADD R2, R3, 0x1, -R2 ;  /* 0x0000000103029824 */ /* 0x000fe200078e0a02 */
[----:B------:R-:W-:Y:S01]  /*6230*/  USHF.L.U32 UR41, UR4, 0x6, URZ ;  /* 0x0000000604297899 */ /* 0x000fe200080006ff */
[----:B------:R-:W-:Y:S02]  /*6240*/  @!P1 IMAD R30, R0, R9, R30 ;  /* 0x00000009001e9224 */ /* 0x000fe400078e021e */
[----:B------:R-:W-:Y:S01]  /*6250*/  @!P1 IMAD R29, R2, R10, R29 ;  /* 0x0000000a021d9224 */ /* 0x000fe200078e021d */
[----:B------:R-:W-:Y:S08]  /*6260*/  BRA.U !UP0, `(.L_x_114) ;  /* 0x00000001087c7547 */ /* 0x000ff0000b800000 */
[----:B------:R-:W1:Y:S01]  /*6270*/  LDCU.64 UR8, c[0x4][0x80] ;  /* 0x01001000ff0877ac */ /* 0x000e620008000a00 */
[----:B------:R-:W-:Y:S01]  /*6280*/  MOV R2, 0x0 ;  /* 0x0000000000027802 */ /* 0x000fe20000000f00 */
[----:B------:R-:W-:Y:S02]  /*6290*/  HFMA2 R12, -RZ, RZ, 0, 5.9604644775390625e-08 ;  /* 0x00000001ff0c7431 */ /* 0x000fe400000001ff */
[----:B------:R-:W-:Y:S01]  /*62a0*/  IMAD.MOV.U32 R8, RZ, RZ, 0x70 ;  /* 0x00000070ff087424 */ /* 0x000fe200078e00ff */
[----:B------:R2:W3:Y:S01]  /*62b0*/  LDC.64 R14, c[0x4][R2] ;  /* 0x01000000020e7b82 */ /* 0x0004e20000000a00 */
[----:B------:R-:W4:Y:S01]  /*62c0*/  LDCU.64 UR6, c[0x4][0x88] ;  /* 0x01001100ff0677ac */ /* 0x000f220008000a00 */
[----:B------:R-:W-:Y:S01]  /*62d0*/  IMAD.MOV.U32 R13, RZ, RZ, RZ ;  /* 0x000000ffff0d7224 */ /* 0x000fe200078e00ff */
[----:B------:R-:W2:Y:S01]  /*62e0*/  LDCU.64 UR4, c[0x4][0x8] ;  /* 0x01000100ff0477ac */ /* 0x000ea20008000a00 */
[----:B-1----:R-:W-:Y:S01]  /*62f0*/  MOV R5, UR9 ;  /* 0x0000000900057c02 */ /* 0x002fe20008000f00 */
[----:B------:R-:W-:Y:S01]  /*6300*/  IMAD.U32 R4, RZ, RZ, UR8 ;  /* 0x00000008ff047e24 */ /* 0x000fe2000f8e00ff */
[----:B----4-:R-:W-:Y:S01]  /*6310*/  MOV R7, UR7 ;  /* 0x0000000700077c02 */ /* 0x010fe20008000f00 */
[----:B------:R-:W-:Y:S01]  /*6320*/  IMAD.U32 R6, RZ, RZ, UR6 ;  /* 0x00000006ff067e24 */ /* 0x000fe2000f8e00ff */
[----:B--2---:R-:W-:Y:S01]  /*6330*/  MOV R11, UR5 ;  /* 0x00000005000b7c02 */ /* 0x004fe20008000f00 */
[----:B------:R-:W-:Y:S02]  /*6340*/  IMAD.U32 R10, RZ, RZ, UR4 ;  /* 0x00000004ff0a7e24 */ /* 0x000fe4000f8e00ff */
[----:B------:R-:W-:Y:S07]  /*6350*/  LEPC R20, `(.L_x_115) ;  /* 0x000000001014794e */ /* 0x000fee0000000000 */
[----:B---3-5:R-:W-:Y:S05]  /*6360*/  CALL.ABS.NOINC R14 ;  /* 0x000000000e007343 */ /* 0x028fea0003c00000 */
.L_x_115:
[----:B------:R-:W1:Y:S01]  /*6370*/  LDCU.64 UR8, c[0x4][0x80] ;  /* 0x01001000ff0877ac */ /* 0x000e620008000a00 */
[----:B------:R-:W2:Y:S01]  /*6380*/  LDC.64 R2, c[0x4][R2] ;  /* 0x0100000002027b82 */ /* 0x000ea20000000a00 */
[----:B------:R-:W-:Y:S02]  /*6390*/  HFMA2 R12, -RZ, RZ, 0, 5.9604644775390625e-08 ;  /* 0x00000001ff0c7431 */ /* 0x000fe400000001ff */
[----:B------:R-:W-:Y:S02]  /*63a0*/  IMAD.MOV.U32 R8, RZ, RZ, 0x70 ;  /* 0x00000070ff087424 */ /* 0x000fe400078e00ff */
[----:B------:R-:W-:Y:S01]  /*63b0*/  IMAD.MOV.U32 R13, RZ, RZ, RZ ;  /* 0x000000ffff0d7224 */ /* 0x000fe200078e00ff */
[----:B------:R-:W3:Y:S01]  /*63c0*/  LDCU.64 UR6, c[0x4][0x88] ;  /* 0x01001100ff0677ac */ /* 0x000ee20008000a00 */
[----:B------:R-:W4:Y:S01]  /*63d0*/  LDCU.64 UR4, c[0x4][0x8] ;  /* 0x01000100ff0477ac */ /* 0x000f220008000a00 */
[----:B-1----:R-:W-:Y:S02]  /*63e0*/  MOV R4, UR8 ;  /* 0x0000000800047c02 */ /* 0x002fe40008000f00 */
[----:B------:R-:W-:Y:S02]  /*63f0*/  MOV R5, UR9 ;  /* 0x0000000900057c02 */ /* 0x000fe40008000f00 */
[----:B---3--:R-:W-:Y:S01]  /*6400*/  MOV R7, UR7 ;  /* 0x0000000700077c02 */ /* 0x008fe20008000f00 */
[----:B------:R-:W-:Y:S01]  /*6410*/  IMAD.U32 R6, RZ, RZ, UR6 ;  /* 0x00000006ff067e24 */ /* 0x000fe2000f8e00ff */
[----:B----4-:R-:W-:Y:S01]  /*6420*/  MOV R11, UR5 ;  /* 0x00000005000b7c02 */ /* 0x010fe20008000f00 */
[----:B------:R-:W-:Y:S02]  /*6430*/  IMAD.U32 R10, RZ, RZ, UR4 ;  /* 0x00000004ff0a7e24 */ /* 0x000fe4000f8e00ff */
[----:B------:R-:W-:Y:S07]  /*6440*/  LEPC R20, `(.L_x_114) ;  /* 0x000000001014794e */ /* 0x000fee0000000000 */
[----:B--2---:R-:W-:Y:S05]  /*6450*/  CALL.ABS.NOINC R2 ;  /* 0x0000000002007343 */ /* 0x004fea0003c00000 */
.L_x_114:
[C---:B------:R-:W-:Y:S02]  /*6460*/  ISETP.NE.U32.AND P2, PT, R56.reuse, RZ, PT ;  /* 0x000000ff3800720c */ /* 0x040fe40003f45070 */
[----:B------:R-:W-:Y:S02]  /*6470*/  ISETP.NE.U32.AND P0, PT, RZ, UR44, PT ;  /* 0x0000002cff007c0c */ /* 0x000fe4000bf05070 */
[C---:B------:R-:W-:Y:S02]  /*6480*/  ISETP.NE.AND.EX P2, PT, R57.reuse, RZ, PT, P2 ;  /* 0x000000ff3900720c */ /* 0x040fe40003f45320 */
[----:B------:R-:W-:Y:S02]  /*6490*/  ISETP.NE.U32.AND P4, PT, R56, RZ, PT ;  /* 0x000000ff3800720c */ /* 0x000fe40003f85070 */
[----:B------:R-:W-:Y:S02]  /*64a0*/  ISETP.NE.AND.EX P0, PT, RZ, UR45, PT, P0 ;  /* 0x0000002dff007c0c */ /* 0x000fe4000bf05300 */
[----:B------:R-:W-:Y:S02]  /*64b0*/  ISETP.NE.U32.AND P1, PT, R52, RZ, PT ;  /* 0x000000ff3400720c */ /* 0x000fe40003f25070 */
[----:B------:R-:W-:Y:S02]  /*64c0*/  ISETP.NE.U32.AND P3, PT, RZ, UR44, PT ;  /* 0x0000002cff007c0c */ /* 0x000fe4000bf65070 */
[----:B------:R-:W-:Y:S03]  /*64d0*/  ISETP.NE.AND.EX P4, PT, R57, RZ, P0, P4 ;  /* 0x000000ff3900720c */ /* 0x000fe60000785340 */
[----:B------:R-:W-:Y:S10]  /*64e0*/  @!P2 BRA `(.L_x_116) ;  /* 0x00000000002ca947 */ /* 0x000ff40003800000 */
[----:B------:R-:W-:Y:S01]  /*64f0*/  ISETP.NE.U32.AND P0, PT, R54, RZ, PT ;  /* 0x000000ff3600720c */ /* 0x000fe20003f05070 */
[----:B------:R-:W-:Y:S03]  /*6500*/  IMAD.MOV.U32 R62, RZ, RZ, 0x1 ;  /* 0x00000001ff3e7424 */ /* 0x000fe600078e00ff */
[----:B------:R-:W-:Y:S11]  /*6510*/  ISETP.NE.AND.EX P0, PT, R55, RZ, PT, P0 ;  /* 0x000000ff3700720c */ /* 0x000ff60003f05300 */
[----:B------:R-:W-:Y:S02]  /*6520*/  @!UPT UIADD3 URZ, UPT, UPT, URZ, URZ, URZ ;  /* 0x000000fffffff290 */ /* 0x000fe4000fffe0ff */
[----:B------:R-:W1:Y:S01]  /*6530*/  @P0 LDC.64 R2, c[0x0][0x888] ;  /* 0x00022200ff020b82 */ /* 0x000e620000000a00 */
[----:B------:R-:W-:Y:S04]  /*6540*/  @P0 IMAD R0, R56, UR36, RZ ;  /* 0x0000002438000c24 */ /* 0x000fe8000f8e02ff */
[----:B-1----:R-:W-:Y:S04]  /*6550*/  @P0 IMAD.WIDE R2, R0, 0x4, R2 ;  /* 0x0000000400020825 */ /* 0x002fe800078e0202 */
[----:B------:R-:W-:Y:S01]  /*6560*/  HFMA2 R0, -RZ, RZ, 0, 5.9604644775390625e-08 ;  /* 0x00000001ff007431 */ /* 0x000fe200000001ff */
[----:B-----5:R1:W5:Y:S04]  /*6570*/  @P0 LDG.E R34, desc[UR48][R2.64] ;  /* 0x0000003002220981 */ /* 0x020368000c1e1900 */
[----:B------:R-:W-:Y:S01]  /*6580*/  @!P0 PRMT R62, R0, 0x7610, R62 ;  /* 0x00007610003e8816 */ /* 0x000fe2000000003e */
[----:B-1----:R-:W2:Y:S06]  /*6590*/  @!P0 LDC R34, c[0x0][0x880] ;  /* 0x00022000ff228b82 */ /* 0x002eac0000000800 */
.L_x_116:
[----:B------:R-:W-:Y:S02]  /*65a0*/  ISETP.NE.AND.EX P1, PT, R53, RZ, PT, P1 ;  /* 0x000000ff3500720c */ /* 0x000fe40003f25310 */
[----:B------:R-:W-:Y:S02]  /*65b0*/  PLOP3.LUT P0, PT, PT, PT, PT, 0x8, 0x80 ;  /* 0x000000000080781c */ /* 0x000fe40003f0e170 */
[----:B------:R-:W-:Y:S02]  /*65c0*/  ISETP.NE.AND.EX P3, PT, RZ, UR45, PT, P3 ;  /* 0x0000002dff007c0c */ /* 0x000fe4000bf65330 */
[----:B------:R-:W-:Y:S07]  /*65d0*/  @!P4 PLOP3.LUT P0, PT, P2, PT, PT, 0x80, 0x8 ;  /* 0x000000000008c81c */ /* 0x000fee000170f070 */
[----:B------:R-:W-:Y:S06]  /*65e0*/  @!P1 BRA `(.L_x_117) ;  /* 0x0000000000209947 */ /* 0x000fec0003800000 */
[----:B------:R-:W-:Y:S04]  /*65f0*/  ISETP.NE.U32.AND P1, PT, R50, RZ, PT ;  /* 0x000000ff3200720c */ /* 0x000fe80003f25070 */
[----:B------:R-:W-:Y:S11]  /*6600*/  ISETP.NE.AND.EX P1, PT, R51, RZ, PT, P1 ;  /* 0x000000ff3300720c */ /* 0x000ff60003f25310 */
[----:B------:R-:W-:Y:S02]  /*6610*/  @!UPT UIADD3 URZ, UPT, UPT, URZ, URZ, URZ ;  /* 0x000000fffffff290 */ /* 0x000fe4000fffe0ff */
[----:B------:R-:W1:Y:S01]  /*6620*/  @P1 LDC.64 R2, c[0x0][0x8a8] ;  /* 0x00022a00ff021b82 */ /* 0x000e620000000a00 */
[----:B------:R-:W-:Y:S04]  /*6630*/  @P1 IMAD R0, R52, UR36, RZ ;  /* 0x0000002434001c24 */ /* 0x000fe8000f8e02ff */
[----:B-1----:R-:W-:Y:S05]  /*6640*/  @P1 IMAD.WIDE R2, R0, 0x4, R2 ;  /* 0x0000000400021825 */ /* 0x002fea00078e0202 */
[----:B-----5:R1:W5:Y:S02]  /*6650*/  @P1 LDG.E R33, desc[UR48][R2.64] ;  /* 0x0000003002211981 */ /* 0x020364000c1e1900 */
[----:B-1----:R-:W3:Y:S02]  /*6660*/  @!P1 LDC R33, c[0x0][0x8a0] ;  /* 0x00022800ff219b82 */ /* 0x002ee40000000800 */
.L_x_117:
[----:B--2--5:R-:W-:Y:S01]  /*6670*/  FSETP.NEU.AND P1, PT, R34, RZ, PT ;  /* 0x000000ff2200720b */ /* 0x024fe20003f2d000 */
[----:B------:R-:W1:Y:S01]  /*6680*/  LDCU UR4, c[0x0][0x8c8] ;  /* 0x00011900ff0477ac */ /* 0x000e620008000800 */
[----:B------:R-:W-:Y:S01]  /*6690*/  SEL R7, RZ, 0xffffffff, P3 ;  /* 0xffffffffff077807 */ /* 0x000fe20001800000 */
[----:B------:R-:W-:Y:S01]  /*66a0*/  IMAD.U32 R6, RZ, RZ, UR58 ;  /* 0x0000003aff067e24 */ /* 0x000fe2000f8e00ff */
[----:B------:R-:W-:Y:S01]  /*66b0*/  @!P4 LOP3.LUT P3, RZ, R62, 0xff, RZ, 0xc0, !PT ;  /* 0x000000ff3effc812 */ /* 0x000fe2000786c0ff */
[----:B------:R-:W-:Y:S01]  /*66c0*/  UISETP.NE.U32.AND UP0, UPT, UR46, URZ, UPT ;  /* 0x000000ff2e00728c */ /* 0x000fe2000bf05070 */
[----:B------:R-:W-:Y:S01]  /*66d0*/  @!P4 SEL R0, RZ, 0xffffffff, P1 ;  /* 0xffffffffff00c807 */ /* 0x000fe20000800000 */
[----:B------:R-:W-:Y:S01]  /*66e0*/  ULOP3.LUT UR5, UR53, 0x1, URZ, 0x3c, !UPT ;  /* 0x0000000135057892 */ /* 0x000fe2000f8e3cff */
[----:B------:R-:W-:Y:S01]  /*66f0*/  LEA R6, R6, UR50, 0x3 ;  /* 0x0000003206067c11 */ /* 0x000fe2000f8e18ff */
[----:B------:R-:W-:Y:S01]  /*6700*/  UISETP.NE.AND.EX UP0, UPT, UR47, URZ, UPT, UP0 ;  /* 0x000000ff2f00728c */ /* 0x000fe2000bf05300 */
[----:B------:R-:W-:Y:S03]  /*6710*/  @P0 SEL R0, R7, R0, !P3 ;  /* 0x0000000007000207 */ /* 0x000fe60005800000 */
[----:B------:R-:W-:Y:S01]  /*6720*/  IMAD.U32 R79, RZ, RZ, UR5 ;  /* 0x00000005ff4f7e24 */ /* 0x000fe2000f8e00ff */
[----:B------:R-:W-:Y:S04]  /*6730*/  @!P4 LOP3.LUT R0, R0, 0x1, RZ, 0xc0, !PT ;  /* 0x000000010000c812 */ /* 0x000fe800078ec0ff */
[----:B------:R-:W-:Y:S01]  /*6740*/  ISETP.NE.U32.OR P5, PT, R0, 0x1, P4 ;  /* 0x000000010000780c */ /* 0x000fe200027a5470 */
[----:B-1----:R-:W-:Y:S03]  /*6750*/  IMAD.U32 R2, RZ, RZ, UR4 ;  /* 0x00000004ff027e24 */ /* 0x002fe6000f8e00ff */
[----:B------:R-:W-:Y:S09]  /*6760*/  P2R R75, PR, RZ, 0x20 ;  /* 0x00000020ff4b7803 */ /* 0x000ff20000000000 */
[----:B------:R-:W-:Y:S01]  /*6770*/  @P5 SHF.L.U32 R8, R79, 0x1f, RZ ;  /* 0x0000001f4f085819 */ /* 0x000fe200000006ff */
[----:B------:R-:W-:Y:S06]  /*6780*/  BRA.U !UP0, `(.L_x_118) ;  /* 0x0000000108507547 */ /* 0x000fec000b800000 */
[----:B------:R-:W-:Y:S02]  /*6790*/  VIADD R0, R32, UR41 ;  /* 0x0000002920007c36 */ /* 0x000fe40008000000 */
[C---:B------:R-:W-:Y:S03]  /*67a0*/  VIADD R2, R31.reuse, UR42 ;  /* 0x0000002a1f027c36 */ /* 0x040fe60008000000 */
[----:B------:R-:W-:Y:S02]  /*67b0*/  ISETP.GE.AND P0, PT, R0, UR38, PT ;  /* 0x0000002600007c0c */ /* 0x000fe4000bf06270 */
[----:B------:R-:W-:Y:S02]  /*67c0*/  MOV R0, UR42 ;  /* 0x0000002a00007c02 */ /* 0x000fe40008000f00 */
[----:B------:R-:W-:Y:S11]  /*67d0*/  ISETP.GE.OR P0, PT, R2, UR37, P0 ;  /* 0x0000002502007c0c */ /* 0x000ff60008706670 */
[----:B------:R-:W-:Y:S02]  /*67e0*/  @!UPT UIADD3 URZ, UPT, UPT, URZ, URZ, URZ ;  /* 0x000000fffffff290 */ /* 0x000fe4000fffe0ff */
[----:B------:R-:W1:Y:S01]  /*67f0*/  @!P0 LDC.64 R4, c[0x0][0x8d0] ;  /* 0x00023400ff048b82 */ /* 0x000e620000000a00 */
[----:B------:R-:W-:Y:S01]  /*6800*/  VOTEU.ALL UP0, P0 ;  /* 0x0000000000ff7886 */ /* 0x000fe20000000000 */
[----:B------:R-:W-:Y:S04]  /*6810*/  @!P0 IADD3 R2, P3, PT, R31, UR42, RZ ;  /* 0x0000002a1f028c10 */ /* 0x000fe8000ff7e0ff */
[----:B------:R-:W-:Y:S01]  /*6820*/  @!UP0 USHF.R.S32.HI UR4, URZ, 0x1f, UR36 ;  /* 0x0000001fff048899 */ /* 0x000fe20008011424 */
[----:B------:R-:W-:Y:S05]  /*6830*/  @!P0 LEA.HI.X.SX32 R3, R0, RZ, 0x1, P3 ;  /* 0x000000ff00038211 */ /* 0x000fea00018f0eff */
[C---:B-1----:R-:W-:Y:S02]  /*6840*/  @!P0 IMAD R0, R4.reuse, UR4, RZ ;  /* 0x0000000404008c24 */ /* 0x042fe4000f8e02ff */
[----:B------:R-:W-:Y:S04]  /*6850*/  @!P0 IMAD.WIDE.U32 R2, R4, UR36, R2 ;  /* 0x0000002404028c25 */ /* 0x000fe8000f8e0002 */
[----:B------:R-:W-:Y:S01]  /*6860*/  @!P0 IMAD R0, R5, UR36, R0 ;  /* 0x0000002405008c24 */ /* 0x000fe2000f8e0200 */
[C---:B------:R-:W-:Y:S03]  /*6870*/  @!P0 LEA R4, P3, R2.reuse, UR46, 0x1 ;  /* 0x0000002e02048c11 */ /* 0x040fe6000f8608ff */
[----:B------:R-:W-:Y:S05]  /*6880*/  @!P0 IMAD.IADD R0, R3, 0x1, R0 ;  /* 0x0000000103008824 */ /* 0x000fea00078e0200 */
[----:B------:R-:W-:Y:S01]  /*6890*/  @!P0 LEA.HI.X R5, R2, UR47, R0, 0x1, P3 ;  /* 0x0000002f02058c11 */ /* 0x000fe200098f0c00 */
[----:B------:R-:W-:Y:S04]  /*68a0*/  HFMA2 R2, -RZ, RZ, 0, 0 ;  /* 0x00000000ff027431 */ /* 0x000fe800000001ff */
[----:B------:R-:W2:Y:S02]  /*68b0*/  @!P0 LDG.E.U16 R4, desc[UR48][R4.64] ;  /* 0x0000003004048981 */ /* 0x000ea4000c1e1500 */
[----:B--2---:R-:W-:Y:S07]  /*68c0*/  @!P0 IMAD.U32 R2, R4, 0x10000, RZ ;  /* 0x0001000004028824 */ /* 0x004fee00078e00ff */
.L_x_118:
[----:B------:R-:W1:Y:S01]  /*68d0*/  @P5 SYNCS.PHASECHK.TRANS64.TRYWAIT P3, [R6+URZ+0x110], R8 ;  /* 0x00011008060055a7 */ /* 0x000e6200080611ff */
[----:B------:R-:W-:Y:S01]  /*68e0*/  LEA R77, R49, UR50, 0x3 ;  /* 0x00000032314d7c11 */ /* 0x000fe2000f8e18ff */
[----:B------:R-:W-:Y:S01]  /*68f0*/  IMAD.U32 R81, RZ, RZ, UR58 ;  /* 0x0000003aff517e24 */ /* 0x000fe2000f8e00ff */
[----:B------:R-:W-:Y:S01]  /*6900*/  SHF.L.U32 R0, R70, 0x1f, RZ ;  /* 0x0000001f46007819 */ /* 0x000fe200000006ff */
[----:B------:R-:W-:Y:S01]  /*6910*/  IMAD.SHL.U32 R83, R66, 0x2, RZ ;  /* 0x0000000242537824 */ /* 0x000fe200078e00ff */
[----:B------:R-:W-:Y:S01]  /*6920*/  SEL R3, RZ, 0xffffffff, P1 ;  /* 0xffffffffff037807 */ /* 0x000fe20000800000 */
[----:B------:R-:W-:Y:S01]  /*6930*/  IMAD.SHL.U32 R81, R81, 0x1000, RZ ;  /* 0x0000100051517824 */ /* 0x000fe200078e00ff */
[----:B------:R-:W-:Y:S01]  /*6940*/  LOP3.LUT P1, R76, R62, 0xff, RZ, 0xc0, !PT ;  /* 0x000000ff3e4c7812 */ /* 0x000fe2000782c0ff */
[----:B------:R-:W-:Y:S01]  /*6950*/  BSSY B1, `(.L_x_119) ;  /* 0x000002a000017945 */ /* 0x000fe20003800000 */
[----:B------:R-:W-:Y:S01]  /*6960*/  IMAD.MOV.U32 R84, RZ, RZ, 0x1 ;  /* 0x00000001ff547424 */ /* 0x000fe200078e00ff */
[----:B------:R-:W-:Y:S02]  /*6970*/  CS2R R46, SRZ ;  /* 0x00000000002e7805 */ /* 0x000fe4000001ff00 */
[----:B------:R-:W-:Y:S01]  /*6980*/  @P2 SEL R3, R7, R3, !P1 ;  /* 0x0000000307032207 */ /* 0x000fe20004800000 */
[----:B------:R-:W-:Y:S01]  /*6990*/  IMAD R35, R49, 0x20, R48 ;  /* 0x0000002031237824 */ /* 0x000fe200078e0230 */
[----:B------:R-:W-:Y:S01]  /*69a0*/  CS2R R44, SRZ ;  /* 0x00000000002c7805 */ /* 0x000fe2000001ff00 */
[----:B------:R-:W-:Y:S01]  /*69b0*/  IMAD.U32 R82, RZ, RZ, UR58 ;  /* 0x0000003aff527e24 */ /* 0x000fe2000f8e00ff */
[----:B------:R-:W-:Y:S01]  /*69c0*/  LOP3.LUT R3, R3, 0x1, RZ, 0xc0, !PT ;  /* 0x0000000103037812 */ /* 0x000fe200078ec0ff */
[----:B------:R2:W4:Y:S01]  /*69d0*/  SYNCS.PHASECHK.TRANS64.TRYWAIT P0, [R77+URZ+0x170], R0 ;  /* 0x000170004d0075a7 */ /* 0x00052200080011ff */
[----:B------:R-:W-:Y:S02]  /*69e0*/  IADD3 R80, PT, PT, R81, UR50, R83 ;  /* 0x0000003251507c10 */ /* 0x000fe4000fffe053 */
[----:B------:R-:W-:Y:S02]  /*69f0*/  CS2R R42, SRZ ;  /* 0x00000000002a7805 */ /* 0x000fe4000001ff00 */
[----:B------:R-:W-:Y:S02]  /*6a00*/  ISETP.NE.U32.AND P4, PT, R3, 0x1, PT ;  /* 0x000000010300780c */ /* 0x000fe40003f85070 */
[----:B------:R-:W-:Y:S02]  /*6a10*/  CS2R R40, SRZ ;  /* 0x0000000000287805 */ /* 0x000fe4000001ff00 */
[----:B------:R-:W-:Y:S02]  /*6a20*/  P2R R85, PR, RZ, 0x10 ;  /* 0x00000010ff557803 */ /* 0x000fe40000000000 */
[----:B-1----:R-:W-:Y:S01]  /*6a30*/  @P5 SEL R84, RZ, 0x1, !P3 ;  /* 0x00000001ff545807 */ /* 0x002fe20005800000 */
[----:B--2---:R-:W-:Y:S06]  /*6a40*/  @!P5 BRA `(.L_x_120) ;  /* 0x000000000068d947 */ /* 0x004fec0003800000 */
[----:B------:R-:W-:Y:S01]  /*6a50*/  LOP3.LUT P5, RZ, R67, 0x40, RZ, 0xc0, !PT ;  /* 0x0000004043ff7812 */ /* 0x000fe200078ac0ff */
[----:B------:R-:W-:Y:S01]  /*6a60*/  VIADD R3, R80, 0x300 ;  /* 0x0000030050037836 */ /* 0x000fe20000000000 */
[----:B------:R-:W-:Y:S01]  /*6a70*/  ISETP.NE.AND P2, PT, R84, RZ, PT ;  /* 0x000000ff5400720c */ /* 0x000fe20003f45270 */
[----:B------:R-:W-:Y:S01]  /*6a80*/  BSSY B0, `(.L_x_121) ;  /* 0x000000d000007945 */ /* 0x000fe20003800000 */
[----:B------:R-:W-:Y:S01]  /*6a90*/  PLOP3.LUT P1, PT, PT, PT, PT, 0x8, 0x80 ;  /* 0x000000000080781c */ /* 0x000fe20003f2e170 */
[----:B------:R-:W-:Y:S01]  /*6aa0*/  @P4 VIADD R4, R80, 0x310 ;  /* 0x0000031050044836 */ /* 0x000fe20000000000 */
[----:B------:R-:W-:Y:S02]  /*6ab0*/  @P4 PLOP3.LUT P1, PT, P5, PT, PT, 0x80, 0x8 ;  /* 0x000000000008481c */ /* 0x000fe40002f2f070 */
[----:B------:R-:W-:Y:S02]  /*6ac0*/  CS2R R46, SRZ ;  /* 0x00000000002e7805 */ /* 0x000fe4000001ff00 */
[----:B------:R-:W-:Y:S02]  /*6ad0*/  CS2R R44, SRZ ;  /* 0x00000000002c7805 */ /* 0x000fe4000001ff00 */
[----:B------:R-:W-:Y:S02]  /*6ae0*/  CS2R R42, SRZ ;  /* 0x00000000002a7805 */ /* 0x000fe4000001ff00 */
[----:B------:R-:W-:Y:S05]  /*6af0*/  CS2R R40, SRZ ;  /* 0x0000000000287805 */ /* 0x000fea000001ff00 */
[----:B------:R-:W-:Y:S01]  /*6b00*/  @P1 VIADD R4, R3, 0xfffffff0 ;  /* 0xfffffff003041836 */ /* 0x000fe20000000000 */
[----:B------:R-:W-:Y:S06]  /*6b10*/  @P2 BRA `(.L_x_122) ;  /* 0x00000000000c2947 */ /* 0x000fec0003800000 */
[----:B------:R-:W-:Y:S04]  /*6b20*/  SHF.L.U32 R3, R79, 0x1f, RZ ;  /* 0x0000001f4f037819 */ /* 0x000fe800000006ff */
[----:B------:R-:W1:Y:S02]  /*6b30*/  SYNCS.PHASECHK.TRANS64.TRYWAIT P1, [R6+URZ+0x110], R3 ;  /* 0x00011003060075a7 */ /* 0x000e6400080211ff */
[----:B-1----:R-:W-:Y:S05]  /*6b40*/  @!P1 BRA `(.L_x_123) ;  /* 0x00000024002c9947 */ /* 0x002fea0003800000 */
.L_x_122:
[----:B------:R-:W-:Y:S05]  /*6b50*/  BSYNC B0 ;  /* 0x0000000000007941 */ /* 0x000fea0003800000 */
.L_x_121:
[----:B------:R-:W-:Y:S01]  /*6b60*/  UIADD3 UR5, UPT, UPT, UR58, 0x1, URZ ;  /* 0x000000013a057890 */ /* 0x000fe2000fffe0ff */
[----:B------:R-:W-:Y:S03]  /*6b70*/  ISETP.NE.AND P1, PT, R85, RZ, PT ;  /* 0x000000ff5500720c */ /* 0x000fe60003f25270 */
[----:B------:R-:W-:Y:S04]  /*6b80*/  UISETP.NE.AND UP0, UPT, UR5, 0x3, UPT ;  /* 0x000000030500788c */ /* 0x000fe8000bf05270 */
[----:B------:R-:W-:Y:S02]  /*6b90*/  USEL UR4, URZ, 0x1, UP0 ;  /* 0x00000001ff047887 */ /* 0x000fe40008000000 */
[----:B------:R-:W-:Y:S04]  /*6ba0*/  USEL UR5, UR5, URZ, UP0 ;  /* 0x000000ff05057287 */ /* 0x000fe80008000000 */
[----:B------:R2:W1:Y:S01]  /*6bb0*/  @P1 LDS.128 R44, [R4] ;  /* 0x00000000042c1984 */ /* 0x0004620000000c00 */
[----:B------:R-:W-:Y:S01]  /*6bc0*/  LOP3.LUT R79, R79, UR4, RZ, 0x3c, !PT ;  /* 0x000000044f4f7c12 */ /* 0x000fe2000f8e3cff */
[----:B------:R-:W-:Y:S02]  /*6bd0*/  IMAD.U32 R82, RZ, RZ, UR5 ;  /* 0x00000005ff527e24 */ /* 0x000fe4000f8e00ff */
[----:B------:R2:W1:Y:S04]  /*6be0*/  @P1 LDS.128 R40, [R80+0x300] ;  /* 0x0003000050281984 */ /* 0x0004680000000c00 */
.L_x_120:
[----:B------:R-:W-:Y:S05]  /*6bf0*/  BSYNC B1 ;  /* 0x0000000000017941 */ /* 0x000fea0003800000 */
.L_x_119:
[----:B-1----:R-:W-:Y:S04]  /*6c00*/  SHF.R.U32.HI R3, RZ, 0x15, R35 ;  /* 0x00000015ff037819 */ /* 0x002fe80000011623 */
[----:B------:R-:W-:Y:S01]  /*6c10*/  LOP3.LUT P1, RZ, R3, 0x3, R68, 0x48, !PT ;  /* 0x0000000303ff7812 */ /* 0x000fe20007824844 */
[----:B------:R-:W-:Y:S01]  /*6c20*/  @!UPT UIADD3 URZ, UPT, UPT, URZ, URZ, URZ ;  /* 0x000000fffffff290 */ /* 0x000fe2000fffe0ff */
[----:B----4-:R-:W-:Y:S11]  /*6c30*/  @P0 BRA `(.L_x_124) ;  /* 0x0000000000080947 */ /* 0x010ff60003800000 */
[----:B------:R-:W1:Y:S02]  /*6c40*/  SYNCS.PHASECHK.TRANS64.TRYWAIT P0, [R77+URZ+0x170], R0 ;  /* 0x000170004d0075a7 */ /* 0x000e6400080011ff */
[----:B-1----:R-:W-:Y:S05]  /*6c50*/  @!P0 BRA `(.L_x_125) ;  /* 0x0000002000fc8947 */ /* 0x002fea0003800000 */
.L_x_124:
[----:B------:R-:W-:Y:S05]  /*6c60*/  @!P1 BRA `(.L_x_126) ;  /* 0x0000000000409947 */ /* 0x000fea0003800000 */
[----:B------:R-:W4:Y:S01]  /*6c70*/  LDCU.64 UR8, c[0x4][0x70] ;  /* 0x01000e00ff0877ac */ /* 0x000f220008000a00 */
[----:B------:R-:W-:Y:S01]  /*6c80*/  MOV R15, 0x0 ;  /* 0x00000000000f7802 */ /* 0x000fe20000000f00 */
[----:B------:R-:W-:Y:S02]  /*6c90*/  HFMA2 R12, -RZ, RZ, 0, 5.9604644775390625e-08 ;  /* 0x00000001ff0c7431 */ /* 0x000fe400000001ff */
[----:B------:R-:W-:Y:S02]  /*6ca0*/  IMAD.MOV.U32 R8, RZ, RZ, 0x192 ;  /* 0x00000192ff087424 */ /* 0x000fe400078e00ff */
[----:B------:R-:W-:Y:S01]  /*6cb0*/  IMAD.MOV.U32 R13, RZ, RZ, RZ ;  /* 0x000000ffff0d7224 */ /* 0x000fe200078e00ff */
[----:B------:R-:W5:Y:S01]  /*6cc0*/  LDCU.64 UR6, c[0x4][0x78] ;  /* 0x01000f00ff0677ac */ /* 0x000f620008000a00 */
[----:B------:R-:W1:Y:S01]  /*6cd0*/  LDC.64 R14, c[0x4][R15] ;  /* 0x010000000f0e7b82 */ /* 0x000e620000000a00 */
[----:B------:R-:W3:Y:S01]  /*6ce0*/  LDCU.64 UR4, c[0x4][0x10] ;  /* 0x01000200ff0477ac */ /* 0x000ee20008000a00 */
[----:B----4-:R-:W-:Y:S01]  /*6cf0*/  MOV R5, UR9 ;  /* 0x0000000900057c02 */ /* 0x010fe20008000f00 */
[----:B--2---:R-:W-:Y:S01]  /*6d00*/  IMAD.U32 R4, RZ, RZ, UR8 ;  /* 0x00000008ff047e24 */ /* 0x004fe2000f8e00ff */
[----:B-----5:R-:W-:Y:S01]  /*6d10*/  MOV R7, UR7 ;  /* 0x0000000700077c02 */ /* 0x020fe20008000f00 */
[----:B------:R-:W-:Y:S01]  /*6d20*/  IMAD.U32 R6, RZ, RZ, UR6 ;  /* 0x00000006ff067e24 */ /* 0x000fe2000f8e00ff */
[----:B---3--:R-:W-:Y:S01]  /*6d30*/  MOV R11, UR5 ;  /* 0x00000005000b7c02 */ /* 0x008fe20008000f00 */
[----:B------:R-:W-:Y:S02]  /*6d40*/  IMAD.U32 R10, RZ, RZ, UR4 ;  /* 0x00000004ff0a7e24 */ /* 0x000fe4000f8e00ff */
[----:B------:R-:W-:Y:S07]  /*6d50*/  LEPC R20, `(.L_x_126) ;  /* 0x000000001014794e */ /* 0x000fee0000000000 */
[----:B-1----:R-:W-:Y:S05]  /*6d60*/  CALL.ABS.NOINC R14 ;  /* 0x000000000e007343 */ /* 0x002fea0003c00000 */
.L_x_126:
[C---:B------:R-:W-:Y:S01]  /*6d70*/  SHF.L.U32 R20, R40.reuse, 0x10, RZ ;  /* 0x0000001028147819 */ /* 0x040fe200000006ff */
[----:B------:R-:W-:Y:S05]  /*6d80*/  WARPSYNC.ALL ;  /* 0x0000000000007948 */ /* 0x000fea0003800000 */
[----:B------:R-:W-:Y:S01]  /*6d90*/  R2UR UR4, R35 ;  /* 0x00000000230472ca */ /* 0x000fe200000e0000 */
[----:B------:R-:W-:Y:S01]  /*6da0*/  BSSY.RECONVERGENT B0, `(.L_x_127) ;  /* 0x0000055000007945 */ /* 0x000fe20003800200 */
[----:B------:R-:W-:Y:S02]  /*6db0*/  LOP3.LUT R21, R40, 0xffff0000, RZ, 0xc0, !PT ;  /* 0xffff000028157812 */ /* 0x000fe400078ec0ff */
[----:B------:R-:W-:Y:S02]  /*6dc0*/  MOV R78, 0x10 ;  /* 0x00000010004e7802 */ /* 0x000fe40000000f00 */
[----:B------:R-:W-:Y:S02]  /*6dd0*/  LOP3.LUT P6, RZ, R67, 0x40, RZ, 0xc0, !PT ;  /* 0x0000004043ff7812 */ /* 0x000fe400078cc0ff */
[----:B------:R-:W-:Y:S02]  /*6de0*/  ISETP.NE.AND P0, PT, R71, RZ, PT ;  /* 0x000000ff4700720c */ /* 0x000fe40003f05270 */
[----:B------:R-:W-:Y:S03]  /*6df0*/  SEL R78, R78, 0xfffffff0, !P6 ;  /* 0xfffffff04e4e7807 */ /* 0x000fe60007000000 */
[----:B--2---:R-:W1:Y:S02]  /*6e00*/  LDTM.x16 R4, tmem[UR4] ;  /* 0x00000004000479ee */ /* 0x004e640008240000 */
[C-C-:B-1-3--:R-:W-:Y:S01]  /*6e10*/  FFMA R0, R33.reuse, R4, R2.reuse ;  /* 0x0000000421007223 */ /* 0x14afe20000000002 */
[C-C-:B------:R-:W-:Y:S01]  /*6e20*/  FFMA R3, R33.reuse, R5, R2.reuse ;  /* 0x0000000521037223 */ /* 0x140fe20000000002 */
        /* <DEDUP_REMOVED lines=10> */
[--C-:B------:R-:W-:Y:S01]  /*6ed0*/  FFMA R12, R33, R16, R2.reuse ;  /* 0x00000010210c7223 */ /* 0x100fe20000000002 */
[----:B------:R-:W-:Y:S01]  /*6ee0*/  SHF.L.U32 R16, R41, 0x10, RZ ;  /* 0x0000001029107819 */ /* 0x000fe200000006ff */
[--C-:B------:R-:W-:Y:S01]  /*6ef0*/  FFMA R13, R33, R17, R2.reuse ;  /* 0x00000011210d7223 */ /* 0x100fe20000000002 */
[----:B------:R-:W-:Y:S01]  /*6f00*/  LOP3.LUT R17, R41, 0xffff0000, RZ, 0xc0, !PT ;  /* 0xffff000029117812 */ /* 0x000fe200078ec0ff */
[C-C-:B------:R-:W-:Y:S01]  /*6f10*/  FFMA R18, R33.reuse, R18, R2.reuse ;  /* 0x0000001221127223 */ /* 0x140fe20000000002 */
[----:B------:R-:W-:Y:S01]  /*6f20*/  FFMA R19, R33, R19, R2 ;  /* 0x0000001321137223 */ /* 0x000fe20000000002 */
[----:B------:R-:W-:Y:S01]  /*6f30*/  FFMA R0, R34, R20, R0 ;  /* 0x0000001422007223 */ /* 0x000fe20000000000 */
[----:B------:R-:W-:Y:S01]  /*6f40*/  SHF.L.U32 R20, R42, 0x10, RZ ;  /* 0x000000102a147819 */ /* 0x000fe200000006ff */
[C---:B------:R-:W-:Y:S01]  /*6f50*/  FFMA R3, R34.reuse, R21, R3 ;  /* 0x0000001522037223 */ /* 0x040fe20000000003 */
[C---:B------:R-:W-:Y:S01]  /*6f60*/  FFMA R6, R34.reuse, R16, R6 ;  /* 0x0000001022067223 */ /* 0x040fe20000000006 */
[----:B------:R-:W-:Y:S01]  /*6f70*/  LOP3.LUT R16, R43, 0xffff0000, RZ, 0xc0, !PT ;  /* 0xffff00002b107812 */ /* 0x000fe200078ec0ff */
[C---:B------:R-:W-:Y:S01]  /*6f80*/  FFMA R7, R34.reuse, R17, R7 ;  /* 0x0000001122077223 */ /* 0x040fe20000000007 */
[----:B------:R-:W-:Y:S01]  /*6f90*/  FFMA R4, R34, R20, R4 ;  /* 0x0000001422047223 */ /* 0x000fe20000000004 */
[----:B------:R-:W-:Y:S02]  /*6fa0*/  F2FP.BF16.F32.PACK_AB R36, R3, R0 ;  /* 0x000000000324723e */ /* 0x000fe400000010ff */
[----:B------:R-:W-:Y:S02]  /*6fb0*/  LOP3.LUT R0, R42, 0xffff0000, RZ, 0xc0, !PT ;  /* 0xffff00002a007812 */ /* 0x000fe400078ec0ff */
[----:B------:R-:W-:Y:S02]  /*6fc0*/  SHF.L.U32 R3, R43, 0x10, RZ ;  /* 0x000000102b037819 */ /* 0x000fe400000006ff */
[----:B------:R-:W-:Y:S01]  /*6fd0*/  F2FP.BF16.F32.PACK_AB R37, R7, R6 ;  /* 0x000000060725723e */ /* 0x000fe200000010ff */
[----:B------:R-:W-:Y:S01]  /*6fe0*/  FFMA R5, R34, R0, R5 ;  /* 0x0000000022057223 */ /* 0x000fe20000000005 */
[----:B------:R-:W-:Y:S01]  /*6ff0*/  SHF.L.U32 R0, R44, 0x10, RZ ;  /* 0x000000102c007819 */ /* 0x000fe200000006ff */
[----:B------:R-:W-:Y:S01]  /*7000*/  FFMA R10, R34, R3, R10 ;  /* 0x00000003220a7223 */ /* 0x000fe2000000000a */
[----:B------:R-:W-:Y:S01]  /*7010*/  LOP3.LUT R3, R44, 0xffff0000, RZ, 0xc0, !PT ;  /* 0xffff00002c037812 */ /* 0x000fe200078ec0ff */
[C---:B------:R-:W-:Y:S01]  /*7020*/  FFMA R11, R34.reuse, R16, R11 ;  /* 0x00000010220b7223 */ /* 0x040fe2000000000b */
[----:B------:R-:W-:Y:S01]  /*7030*/  F2FP.BF16.F32.PACK_AB R38, R5, R4 ;  /* 0x000000040526723e */ /* 0x000fe200000010ff */
[C---:B------:R-:W-:Y:S01]  /*7040*/  FFMA R8, R34.reuse, R0, R8 ;  /* 0x0000000022087223 */ /* 0x040fe20000000008 */
[C---:B------:R-:W-:Y:S01]  /*7050*/  SHF.L.U32 R4, R45.reuse, 0x10, RZ ;  /* 0x000000102d047819 */ /* 0x040fe200000006ff */
[----:B------:R-:W-:Y:S01]  /*7060*/  FFMA R9, R34, R3, R9 ;  /* 0x0000000322097223 */ /* 0x000fe20000000009 */
[----:B------:R-:W-:Y:S02]  /*7070*/  LOP3.LUT R0, R45, 0xffff0000, RZ, 0xc0, !PT ;  /* 0xffff00002d007812 */ /* 0x000fe400078ec0ff */
[----:B------:R-:W-:Y:S01]  /*7080*/  SHF.L.U32 R3, R46, 0x10, RZ ;  /* 0x000000102e037819 */ /* 0x000fe200000006ff */
[----:B------:R-:W-:Y:S01]  /*7090*/  FFMA R14, R34, R4, R14 ;  /* 0x00000004220e7223 */ /* 0x000fe2000000000e */
[----:B------:R-:W-:Y:S01]  /*70a0*/  LOP3.LUT R4, R46, 0xffff0000, RZ, 0xc0, !PT ;  /* 0xffff00002e047812 */ /* 0x000fe200078ec0ff */
[C---:B------:R-:W-:Y:S01]  /*70b0*/  FFMA R15, R34.reuse, R0, R15 ;  /* 0x00000000220f7223 */ /* 0x040fe2000000000f */
[C---:B------:R-:W-:Y:S01]  /*70c0*/  SHF.L.U32 R5, R47.reuse, 0x10, RZ ;  /* 0x000000102f057819 */ /* 0x040fe200000006ff */
[C---:B------:R-:W-:Y:S01]  /*70d0*/  FFMA R12, R34.reuse, R3, R12 ;  /* 0x00000003220c7223 */ /* 0x040fe2000000000c */
[----:B------:R-:W-:Y:S01]  /*70e0*/  LOP3.LUT R0, R47, 0xffff0000, RZ, 0xc0, !PT ;  /* 0xffff00002f007812 */ /* 0x000fe200078ec0ff */
[C---:B------:R-:W-:Y:S01]  /*70f0*/  FFMA R13, R34.reuse, R4, R13 ;  /* 0x00000004220d7223 */ /* 0x040fe2000000000d */
[----:B------:R-:W-:Y:S01]  /*7100*/  F2FP.BF16.F32.PACK_AB R39, R11, R10 ;  /* 0x0000000a0b27723e */ /* 0x000fe200000010ff */
[C---:B------:R-:W-:Y:S01]  /*7110*/  FFMA R18, R34.reuse, R5, R18 ;  /* 0x0000000522127223 */ /* 0x040fe20000000012 */
[----:B------:R-:W-:Y:S01]  /*7120*/  F2FP.BF16.F32.PACK_AB R8, R9, R8 ;  /* 0x000000080908723e */ /* 0x000fe200000010ff */
[----:B------:R-:W-:Y:S01]  /*7130*/  FFMA R19, R34, R0, R19 ;  /* 0x0000000022137223 */ /* 0x000fe20000000013 */
[----:B------:R-:W-:Y:S01]  /*7140*/  F2FP.BF16.F32.PACK_AB R9, R15, R14 ;  /* 0x0000000e0f09723e */ /* 0x000fe200000010ff */
[----:B------:R1:W-:Y:S01]  /*7150*/  STS.128 [R80+0x300], R36 ;  /* 0x0003002450007388 */ /* 0x0003e20000000c00 */
[----:B------:R-:W-:Y:S02]  /*7160*/  F2FP.BF16.F32.PACK_AB R10, R13, R12 ;  /* 0x0000000c0d0a723e */ /* 0x000fe400000010ff */
[----:B------:R-:W-:Y:S02]  /*7170*/  F2FP.BF16.F32.PACK_AB R11, R19, R18 ;  /* 0x00000012130b723e */ /* 0x000fe400000010ff */
[----:B------:R-:W-:Y:S05]  /*7180*/  IADD3 R0, PT, PT, R80, R78, RZ ;  /* 0x0000004e50007210 */ /* 0x000fea0007ffe0ff */
[----:B------:R1:W-:Y:S01]  /*7190*/  STS.128 [R0+0x300], R8 ;  /* 0x0003000800007388 */ /* 0x0003e20000000c00 */
[----:B------:R-:W-:Y:S01]  /*71a0*/  @!PT LDS RZ, [RZ] ;  /* 0x00000000fffff984 */ /* 0x000fe20000000800 */
[----:B------:R-:W-:Y:S01]  /*71b0*/  @!PT LDS RZ, [RZ] ;  /* 0x00000000fffff984 */ /* 0x000fe20000000800 */
[----:B------:R-:W-:Y:S01]  /*71c0*/  @!PT LDS RZ, [RZ] ;  /* 0x00000000fffff984 */ /* 0x000fe20000000800 */
[----:B------:R-:W-:Y:S01]  /*71d0*/  @!PT LDS RZ, [RZ] ;  /* 0x00000000fffff984 */ /* 0x000fe20000000800 */
[----:B------:R2:W-:Y:S07]  /*71e0*/  MEMBAR.ALL.CTA ;  /* 0x0000000000007992 */ /* 0x0005ee0000008000 */
[----:B--2---:R-:W2:Y:S02]  /*71f0*/  FENCE.VIEW.ASYNC.S ;  /* 0x00000000000073c6 */ /* 0x004ea40000000000 */
[----:B--2---:R-:W-:Y:S06]  /*7200*/  BAR.SYNC.DEFER_BLOCKING 0x1, 0x80 ;  /* 0x0042000000007b1d */ /* 0x004fec0000010000 */
[----:B------:R-:W-:Y:S05]  /*7210*/  @P0 BRA `(.L_x_128) ;  /* 0x0000000000340947 */ /* 0x000fea0003800000 */
[----:B------:R-:W-:Y:S01]  /*7220*/  R2UR UR10, R81 ;  /* 0x00000000510a72ca */ /* 0x000fe200000e0000 */
[----:B------:R-:W-:Y:S01]  /*7230*/  UIADD3 UR8, UP0, UPT, UR56, 0x680, URZ ;  /* 0x0000068038087890 */ /* 0x000fe2000ff1e0ff */
[----:B------:R-:W-:Y:S01]  /*7240*/  UMOV UR43, UR36 ;  /* 0x00000024002b7c82 */ /* 0x000fe20008000000 */
[----:B------:R-:W-:Y:S02]  /*7250*/  UIADD3 UR5, UPT, UPT, UR41, 0x20, URZ ;  /* 0x0000002029057890 */ /* 0x000fe4000fffe0ff */
[----:B------:R-:W-:Y:S01]  /*7260*/  UIADD3.X UR9, UPT, UPT, URZ, UR57, URZ, UP0, !UPT ;  /* 0x00000039ff097290 */ /* 0x000fe200087fe4ff */
[----:B------:R-:W-:Y:S01]  /*7270*/  UMOV UR6, UR42 ;  /* 0x0000002a00067c82 */ /* 0x000fe20008000000 */
[----:B------:R-:W-:Y:S06]  /*7280*/  UMOV UR7, UR36 ;  /* 0x0000002400077c82 */ /* 0x000fec0008000000 */
[----:B------:R-:W-:Y:S04]  /*7290*/  UIADD3 UR10, UPT, UPT, UR50, UR10, URZ ;  /* 0x0000000a320a7290 */ /* 0x000fe8000fffe0ff */
[----:B------:R-:W-:Y:S02]  /*72a0*/  UIADD3 UR40, UPT, UPT, UR10, 0x300, URZ ;  /* 0x000003000a287890 */ /* 0x000fe4000fffe0ff */
[----:B------:R-:W-:Y:S07]  /*72b0*/  UIADD3 UR4, UPT, UPT, UR10, 0xb00, URZ ;  /* 0x00000b000a047890 */ /* 0x000fee000fffe0ff */
[----:B------:R2:W-:Y:S02]  /*72c0*/  UTMASTG.3D [UR40], [UR8] ;  /* 0x00000028080073b5 */ /* 0x0005e40008010000 */
[----:B------:R2:W-:Y:S02]  /*72d0*/  UTMASTG.3D [UR4], [UR8] ;  /* 0x00000004080073b5 */ /* 0x0005e40008010000 */
[----:B--2---:R0:W-:Y:S02]  /*72e0*/  UTMACMDFLUSH ;  /* 0x00000000000079b7 */ /* 0x0041e40000000000 */
.L_x_128:
[----:B------:R-:W-:Y:S05]  /*72f0*/  BSYNC.RECONVERGENT B0 ;  /* 0x0000000000007941 */ /* 0x000fea0003800200 */
.L_x_127:
[----:B------:R-:W-:Y:S01]  /*7300*/  UIADD3 UR43, UPT, UPT, UR58, 0x1, URZ ;  /* 0x000000013a2b7890 */ /* 0x000fe2000fffe0ff */
[----:B------:R-:W-:Y:S03]  /*7310*/  BSSY.RECONVERGENT B0, `(.L_x_129) ;  /* 0x0000005000007945 */ /* 0x000fe60003800200 */
[----:B------:R-:W-:Y:S04]  /*7320*/  UISETP.NE.AND UP0, UPT, UR43, 0x3, UPT ;  /* 0x000000032b00788c */ /* 0x000fe8000bf05270 */
[----:B------:R-:W-:Y:S01]  /*7330*/  USEL UR55, UR43, URZ, UP0 ;  /* 0x000000ff2b377287 */ /* 0x000fe20008000000 */
[----:B------:R-:W-:Y:S11]  /*7340*/  @P0 BRA `(.L_x_130) ;  /* 0x0000000000040947 */ /* 0x000ff60003800000 */
[----:B------:R-:W-:Y:S04]  /*7350*/  DEPBAR.LE SB0, 0x1 ;  /* 0x000080400000791a */ /* 0x000fe80000000000 */
.L_x_130:
[----:B------:R-:W-:Y:S05]  /*7360*/  BSYNC.RECONVERGENT B0 ;  /* 0x0000000000007941 */ /* 0x000fea0003800200 */
.L_x_129:
[----:B------:R-:W-:Y:S01]  /*7370*/  BAR.SYNC.DEFER_BLOCKING 0x1, 0x80 ;  /* 0x0042000000007b1d */ /* 0x000fe20000010000 */
[----:B------:R-:W-:Y:S01]  /*7380*/  ISETP.NE.AND P1, PT, R75, RZ, PT ;  /* 0x000000ff4b00720c */ /* 0x000fe20003f25270 */
[----:B------:R-:W-:Y:S01]  /*7390*/  UISETP.NE.AND UP0, UPT, UR52, URZ, UPT ;  /* 0x000000ff3400728c */ /* 0x000fe2000bf05270 */
[----:B------:R-:W-:Y:S11]  /*73a0*/  LEA R3, R82, UR50, 0x3 ;  /* 0x0000003252037c11 */ /* 0x000ff6000f8e18ff */
[----:B------:R-:W-:Y:S01]  /*73b0*/  @P1 SHF.L.U32 R4, R79, 0x1f, RZ ;  /* 0x0000001f4f041819 */ /* 0x000fe200000006ff */
[----:B------:R-:W-:Y:S06]  /*73c0*/  BRA.U !UP0, `(.L_x_131) ;  /* 0x0000000108247547 */ /* 0x000fec000b800000 */
[----:B------:R-:W-:Y:S01]  /*73d0*/  IMAD.U32 R5, RZ, RZ, UR51 ;  /* 0x00000033ff057e24 */ /* 0x000fe2000f8e00ff */
[----:B-1----:R-:W-:Y:S01]  /*73e0*/  MOV R0, UR39 ;  /* 0x0000002700007c02 */ /* 0x002fe20008000f00 */
[----:B------:R-:W-:Y:S03]  /*73f0*/  UIADD3 UR51, UPT, UPT, UR51, 0x1, URZ ;  /* 0x0000000133337890 */ /* 0x000fe6000fffe0ff */
[----:B------:R-:W-:Y:S01]  /*7400*/  @P1 LEA R5, R5, UR50, 0x3 ;  /* 0x0000003205051c11 */ /* 0x000fe2000f8e18ff */
[----:B------:R-:W-:Y:S04]  /*7410*/  UISETP.NE.AND UP0, UPT, UR51, 0x3, UPT ;  /* 0x000000033300788c */ /* 0x000fe8000bf05270 */
[----:B------:R-:W-:Y:S01]  /*7420*/  @P1 VIADD R5, R5, 0x128 ;  /* 0x0000012805051836 */ /* 0x000fe20000000000 */
[----:B------:R-:W-:Y:S04]  /*7430*/  USEL UR51, UR51, URZ, UP0 ;  /* 0x000000ff33337287 */ /* 0x000fe80008000000 */
[----:B------:R-:W-:Y:S04]  /*7440*/  @P1 PRMT R0, R0, 0x654, R5 ;  /* 0x0000065400001816 */ /* 0x000fe80000000005 */
[----:B------:R2:W-:Y:S04]  /*7450*/  @P1 SYNCS.ARRIVE.TRANS64.RED.A1T0 RZ, [R0+URZ], RZ ;  /* 0x000000ff00ff19a7 */ /* 0x0005e800081004ff */
.L_x_131:
[----:B------:R-:W3:Y:S01]  /*7460*/  @P1 SYNCS.PHASECHK.TRANS64.TRYWAIT P0, [R3+URZ+0x110], R4 ;  /* 0x00011004030015a7 */ /* 0x000ee200080011ff */
[----:B------:R-:W-:Y:S01]  /*7470*/  BSSY B1, `(.L_x_132) ;  /* 0x0000012000017945 */ /* 0x000fe20003800000 */
[----:B---3--:R-:W-:Y:S03]  /*7480*/  @P1 SEL R84, RZ, 0x1, !P0 ;  /* 0x00000001ff541807 */ /* 0x008fe60004000000 */
[----:B------:R-:W-:Y:S05]  /*7490*/  @!P1 BRA `(.L_x_133) ;  /* 0x00000000003c9947 */ /* 0x000fea0003800000 */
[----:B------:R-:W-:Y:S01]  /*74a0*/  ISETP.NE.AND P1, PT, R85, RZ, PT ;  /* 0x000000ff5500720c */ /* 0x000fe20003f25270 */
[----:B------:R-:W-:Y:S01]  /*74b0*/  BSSY B0, `(.L_x_134) ;  /* 0x0000009000007945 */ /* 0x000fe20003800000 */
[----:B------:R-:W-:Y:S11]  /*74c0*/  ISETP.NE.AND P0, PT, R84, RZ, PT ;  /* 0x000000ff5400720c */ /* 0x000ff60003f05270 */
[----:B------:R-:W-:Y:S05]  /*74d0*/  @P1 IMAD R82, R82, 0x1000, R83 ;  /* 0x0000100052521824 */ /* 0x000fea00078e0253 */
[----:B-12---:R-:W-:Y:S05]  /*74e0*/  @P1 IADD3 R0, PT, PT, R82, UR50, RZ ;  /* 0x0000003252001c10 */ /* 0x006fea000fffe0ff */
[----:B------:R-:W-:Y:S01]  /*74f0*/  @P1 IMAD.IADD R0, R78, 0x1, R0 ;  /* 0x000000014e001824 */ /* 0x000fe200078e0200 */
[----:B------:R-:W-:Y:S06]  /*7500*/  @P0 BRA `(.L_x_135) ;  /* 0x00000000000c0947 */ /* 0x000fec0003800000 */
[----:B------:R-:W-:Y:S04]  /*7510*/  SHF.L.U32 R79, R79, 0x1f, RZ ;  /* 0x0000001f4f4f7819 */ /* 0x000fe800000006ff */
[----:B------:R-:W1:Y:S02]  /*7520*/  SYNCS.PHASECHK.TRANS64.TRYWAIT P0, [R3+URZ+0x110], R79 ;  /* 0x0001104f030075a7 */ /* 0x000e6400080011ff */
[----:B-1----:R-:W-:Y:S05]  /*7530*/  @!P0 BRA `(.L_x_136) ;  /* 0x0000001800d88947 */ /* 0x002fea0003800000 */
.L_x_135:
[----:B------:R-:W-:Y:S05]  /*7540*/  BSYNC B0 ;  /* 0x0000000000007941 */ /* 0x000fea0003800000 */
.L_x_134:
[----:B------:R-:W-:Y:S11]  /*7550*/  ISETP.NE.AND P0, PT, R85, RZ, PT ;  /* 0x000000ff5500720c */ /* 0x000ff60003f05270 */
[----:B------:R-:W-:Y:S02]  /*7560*/  @!UPT UIADD3 URZ, UPT, UPT, URZ, URZ, URZ ;  /* 0x000000fffffff290 */ /* 0x000fe4000fffe0ff */
[----:B------:R3:W4:Y:S04]  /*7570*/  @P0 LDS.128 R40, [R82+UR50+0x300] ;  /* 0x0003003252280984 */ /* 0x0007280008000c00 */
[----:B------:R3:W2:Y:S02]  /*7580*/  @P0 LDS.128 R44, [R0+0x300] ;  /* 0x00030000002c0984 */ /* 0x0006a40000000c00 */
.L_x_133:
[----:B------:R-:W-:Y:S05]  /*7590*/  BSYNC B1 ;  /* 0x0000000000017941 */ /* 0x000fea0003800000 */
.L_x_132:
[----:B-123--:R-:W-:Y:S05]  /*75a0*/  VIADD R0, R35, 0x10 ;  /* 0x0000001023007836 */ /* 0x00efea0000000000 */
[----:B------:R-:W-:Y:S04]  /*75b0*/  SHF.R.U32.HI R0, RZ, 0x15, R0 ;  /* 0x00000015ff007819 */ /* 0x000fe80000011600 */
[----:B------:R-:W-:Y:S11]  /*75c0*/  LOP3.LUT P0, RZ, R0, 0x3, R68, 0x48, !PT ;  /* 0x0000000300ff7812 */ /* 0x000ff60007804844 */
[----:B------:R-:W-:Y:S02]  /*75d0*/  @!UPT UIADD3 URZ, UPT, UPT, URZ, URZ, URZ ;  /* 0x000000fffffff290 */ /* 0x000fe4000fffe0ff */
[----:B------:R-:W-:Y:S05]  /*75e0*/  @!P0 BRA `(.L_x_137) ;  /* 0x0000000000408947 */ /* 0x000fea0003800000 */
[----:B------:R-:W1:Y:S01]  /*75f0*/  LDCU.64 UR8, c[0x4][0x70] ;  /* 0x01000e00ff0877ac */ /* 0x000e620008000a00 */
[----:B------:R-:W-:Y:S01]  /*7600*/  MOV R15, 0x0 ;  /* 0x00000000000f7802 */ /* 0x000fe20000000f00 */
[----:B------:R-:W-:Y:S02]  /*7610*/  HFMA2 R12, -RZ, RZ, 0, 5.9604644775390625e-08 ;  /* 0x00000001ff0c7431 */ /* 0x000fe400000001ff */
[----:B------:R-:W-:Y:S02]  /*7620*/  IMAD.MOV.U32 R8, RZ, RZ, 0x192 ;  /* 0x00000192ff087424 */ /* 0x000fe400078e00ff */
[----:B------:R-:W-:Y:S01]  /*7630*/  IMAD.MOV.U32 R13, RZ, RZ, RZ ;  /* 0x000000ffff0d7224 */ /* 0x000fe200078e00ff */
[----:B------:R-:W2:Y:S01]  /*7640*/  LDCU.64 UR6, c[0x4][0x78] ;  /* 0x01000f00ff0677ac */ /* 0x000ea20008000a00 */
[----:B------:R-:W3:Y:S01]  /*7650*/  LDC.64 R14, c[0x4][R15] ;  /* 0x010000000f0e7b82 */ /* 0x000ee20000000a00 */
[----:B------:R-:W5:Y:S01]  /*7660*/  LDCU.64 UR4, c[0x4][0x10] ;  /* 0x01000200ff0477ac */ /* 0x000f620008000a00 */
[----:B-1----:R-:W-:Y:S01]  /*7670*/  MOV R5, UR9 ;  /* 0x0000000900057c02 */ /* 0x002fe20008000f00 */
[----:B------:R-:W-:Y:S01]  /*7680*/  IMAD.U32 R4, RZ, RZ, UR8 ;  /* 0x00000008ff047e24 */ /* 0x000fe2000f8e00ff */
[----:B--2---:R-:W-:Y:S01]  /*7690*/  MOV R7, UR7 ;  /* 0x0000000700077c02 */ /* 0x004fe20008000f00 */
[----:B------:R-:W-:Y:S01]  /*76a0*/  IMAD.U32 R6, RZ, RZ, UR6 ;  /* 0x00000006ff067e24 */ /* 0x000fe2000f8e00ff */
[----:B-----5:R-:W-:Y:S01]  /*76b0*/  MOV R11, UR5 ;  /* 0x00000005000b7c02 */ /* 0x020fe20008000f00 */
[----:B------:R-:W-:Y:S02]  /*76c0*/  IMAD.U32 R10, RZ, RZ, UR4 ;  /* 0x00000004ff0a7e24 */ /* 0x000fe4000f8e00ff */
[----:B------:R-:W-:Y:S07]  /*76d0*/  LEPC R20, `(.L_x_137) ;  /* 0x000000001014794e */ /* 0x000fee0000000000 */
[----:B---34-:R-:W-:Y:S05]  /*76e0*/  CALL.ABS.NOINC R14 ;  /* 0x000000000e007343 */ /* 0x018fea0003c00000 */
.L_x_137:
[----:B------:R-:W-:Y:S01]  /*76f0*/  ISETP.NE.AND P0, PT, R71, RZ, PT ;  /* 0x000000ff4700720c */ /* 0x000fe20003f05270 */
[----:B------:R-:W-:Y:S05]  /*7700*/  WARPSYNC.ALL ;  /* 0x0000000000007948 */ /* 0x000fea0003800000 */
[----:B------:R-:W-:Y:S01]  /*7710*/  R2UR UR4, R35 ;  /* 0x00000000230472ca */ /* 0x000fe200000e0000 */
[----:B------:R-:W-:Y:S01]  /*7720*/  BSSY.RECONVERGENT B0, `(.L_x_138) ;  /* 0x000005a000007945 */ /* 0x000fe20003800200 */
[C---:B----4-:R-:W-:Y:S02]  /*7730*/  SHF.L.U32 R20, R40.reuse, 0x10, RZ ;  /* 0x0000001028147819 */ /* 0x050fe400000006ff */
[----:B------:R-:W-:Y:S02]  /*7740*/  LOP3.LUT R21, R40, 0xffff0000, RZ, 0xc0, !PT ;  /* 0xffff000028157812 */ /* 0x000fe400078ec0ff */
[C---:B------:R-:W-:Y:S02]  /*7750*/  SHF.L.U32 R35, R41.reuse, 0x10, RZ ;  /* 0x0000001029237819 */ /* 0x040fe400000006ff */
[----:B------:R-:W-:Y:S02]  /*7760*/  LOP3.LUT R36, R41, 0xffff0000, RZ, 0xc0, !PT ;  /* 0xffff000029247812 */ /* 0x000fe400078ec0ff */
[C---:B------:R-:W-:Y:S02]  /*7770*/  SHF.L.U32 R37, R42.reuse, 0x10, RZ ;  /* 0x000000102a257819 */ /* 0x040fe400000006ff */
[----:B------:R-:W-:Y:S01]  /*7780*/  LOP3.LUT R38, R42, 0xffff0000, RZ, 0xc0, !PT ;  /* 0xffff00002a267812 */ /* 0x000fe200078ec0ff */
[----:B------:R-:W1:Y:S01]  /*7790*/  LDTM.x16 R4, tmem[UR4+0x10] ;  /* 0x00001004000479ee */ /* 0x000e620008240000 */
[C---:B------:R-:W-:Y:S01]  /*77a0*/  SHF.L.U32 R39, R43.reuse, 0x10, RZ ;  /* 0x000000102b277819 */ /* 0x040fe200000006ff */
[----:B------:R-:W-:Y:S01]  /*77b0*/  NOP ;  /* 0x0000000000007918 */ /* 0x000fe20000000000 */
[----:B------:R-:W-:Y:S02]  /*77c0*/  LOP3.LUT R40, R43, 0xffff0000, RZ, 0xc0, !PT ;  /* 0xffff00002b287812 */ /* 0x000fe400078ec0ff */
[----:B------:R-:W-:Y:S02]  /*77d0*/  LOP3.LUT R41, R46, 0xffff0000, RZ, 0xc0, !PT ;  /* 0xffff00002e297812 */ /* 0x000fe400078ec0ff */
[----:B------:R-:W-:Y:S02]  /*77e0*/  SHF.L.U32 R42, R47, 0x10, RZ ;  /* 0x000000102f2a7819 */ /* 0x000fe400000006ff */
[----:B------:R-:W-:Y:S02]  /*77f0*/  IADD3 R77, PT, PT, R77, 0x190, RZ ;  /* 0x000001904d4d7810 */ /* 0x000fe40007ffe0ff */
[----:B------:R-:W-:Y:S02]  /*7800*/  LOP3.LUT R43, R47, 0xffff0000, RZ, 0xc0, !PT ;  /* 0xffff00002f2b7812 */ /* 0x000fe400078ec0ff */
[----:B------:R-:W-:Y:S04]  /*7810*/  LOP3.LUT R77, R77, 0xfefffff8, RZ, 0xc0, !PT ;  /* 0xfefffff84d4d7812 */ /* 0x000fe800078ec0ff */
[----:B-1----:R1:W-:Y:S01]  /*7820*/  SYNCS.ARRIVE.TRANS64.RED.A1T0 RZ, [R77+URZ], RZ ;  /* 0x000000ff4dff79a7 */ /* 0x0023e200081004ff */
        /* <DEDUP_REMOVED lines=13> */
[C---:B------:R-:W-:Y:S01]  /*7900*/  SHF.L.U32 R16, R44.reuse, 0x10, RZ ;  /* 0x000000102c107819 */ /* 0x040fe200000006ff */
[C-C-:B------:R-:W-:Y:S01]  /*7910*/  FFMA R13, R33.reuse, R17, R2.reuse ;  /* 0x00000011210d7223 */ /* 0x140fe20000000002 */
[----:B------:R-:W-:Y:S01]  /*7920*/  LOP3.LUT R17, R44, 0xffff0000, RZ, 0xc0, !PT ;  /* 0xffff00002c117812 */ /* 0x000fe200078ec0ff */
[C-C-:B------:R-:W-:Y:S01]  /*7930*/  FFMA R18, R33.reuse, R18, R2.reuse ;  /* 0x0000001221127223 */ /* 0x140fe20000000002 */
[----:B------:R-:W-:Y:S01]  /*7940*/  FFMA R2, R33, R19, R2 ;  /* 0x0000001321027223 */ /* 0x000fe20000000002 */
[----:B------:R-:W-:Y:S01]  /*7950*/  SHF.L.U32 R19, R45, 0x10, RZ ;  /* 0x000000102d137819 */ /* 0x000fe200000006ff */
[C---:B------:R-:W-:Y:S01]  /*7960*/  FFMA R0, R34.reuse, R20, R0 ;  /* 0x0000001422007223 */ /* 0x040fe20000000000 */
[C---:B------:R-:W-:Y:S01]  /*7970*/  FFMA R3, R34.reuse, R21, R3 ;  /* 0x0000001522037223 */ /* 0x040fe20000000003 */
[C---:B------:R-:W-:Y:S01]  /*7980*/  FFMA R6, R34.reuse, R35, R6 ;  /* 0x0000002322067223 */ /* 0x040fe20000000006 */
[C---:B------:R-:W-:Y:S01]  /*7990*/  FFMA R7, R34.reuse, R36, R7 ;  /* 0x0000002422077223 */ /* 0x040fe20000000007 */
[C---:B------:R-:W-:Y:S01]  /*79a0*/  FFMA R4, R34.reuse, R37, R4 ;  /* 0x0000002522047223 */ /* 0x040fe20000000004 */
[C---:B------:R-:W-:Y:S01]  /*79b0*/  FFMA R5, R34.reuse, R38, R5 ;  /* 0x0000002622057223 */ /* 0x040fe20000000005 */
[----:B------:R-:W-:Y:S01]  /*79c0*/  F2FP.BF16.F32.PACK_AB R44, R3, R0 ;  /* 0x00000000032c723e */ /* 0x000fe200000010ff */
[C---:B------:R-:W-:Y:S01]  /*79d0*/  FFMA R10, R34.reuse, R39, R10 ;  /* 0x00000027220a7223 */ /* 0x040fe2000000000a */
[----:B------:R-:W-:Y:S01]  /*79e0*/  MOV R0, UR55 ;  /* 0x0000003700007c02 */ /* 0x000fe20008000f00 */
[C---:B------:R-:W-:Y:S01]  /*79f0*/  FFMA R11, R34.reuse, R40, R11 ;  /* 0x00000028220b7223 */ /* 0x040fe2000000000b */
[----:B------:R-:W-:Y:S01]  /*7a00*/  LOP3.LUT R20, R45, 0xffff0000, RZ, 0xc0, !PT ;  /* 0xffff00002d147812 */ /* 0x000fe200078ec0ff */
[----:B------:R-:W-:Y:S01]  /*7a10*/  FFMA R8, R34, R16, R8 ;  /* 0x0000001022087223 */ /* 0x000fe20000000008 */
[----:B------:R-:W-:Y:S01]  /*7a20*/  SHF.L.U32 R21, R46, 0x10, RZ ;  /* 0x000000102e157819 */ /* 0x000fe200000006ff */
[----:B------:R-:W-:Y:S01]  /*7a30*/  FFMA R9, R34, R17, R9 ;  /* 0x0000001122097223 */ /* 0x000fe20000000009 */
[----:B------:R-:W-:Y:S01]  /*7a40*/  LEA R0, R0, R66, 0xb ;  /* 0x0000004200007211 */ /* 0x000fe200078e58ff */
[C---:B------:R-:W-:Y:S01]  /*7a50*/  FFMA R14, R34.reuse, R19, R14 ;  /* 0x00000013220e7223 */ /* 0x040fe2000000000e */
[C---:B------:R-:W-:Y:S01]  /*7a60*/  FFMA R15, R34.reuse, R20, R15 ;  /* 0x00000014220f7223 */ /* 0x040fe2000000000f */
[----:B------:R-:W-:Y:S01]  /*7a70*/  F2FP.BF16.F32.PACK_AB R45, R7, R6 ;  /* 0x00000006072d723e */ /* 0x000fe200000010ff */
[C---:B------:R-:W-:Y:S01]  /*7a80*/  FFMA R12, R34.reuse, R21, R12 ;  /* 0x00000015220c7223 */ /* 0x040fe2000000000c */
[----:B------:R-:W-:Y:S01]  /*7a90*/  F2FP.BF16.F32.PACK_AB R46, R5, R4 ;  /* 0x00000004052e723e */ /* 0x000fe200000010ff */
[C---:B------:R-:W-:Y:S01]  /*7aa0*/  FFMA R13, R34.reuse, R41, R13 ;  /* 0x00000029220d7223 */ /* 0x040fe2000000000d */
[----:B------:R-:W-:Y:S01]  /*7ab0*/  F2FP.BF16.F32.PACK_AB R47, R11, R10 ;  /* 0x0000000a0b2f723e */ /* 0x000fe200000010ff */
[----:B------:R-:W-:Y:S01]  /*7ac0*/  FFMA R18, R34, R42, R18 ;  /* 0x0000002a22127223 */ /* 0x000fe20000000012 */
[----:B------:R-:W-:Y:S01]  /*7ad0*/  LEA R0, R0, UR50, 0x1 ;  /* 0x0000003200007c11 */ /* 0x000fe2000f8e08ff */
[----:B------:R-:W-:Y:S01]  /*7ae0*/  FFMA R2, R34, R43, R2 ;  /* 0x0000002b22027223 */ /* 0x000fe20000000002 */
[----:B------:R-:W-:Y:S02]  /*7af0*/  F2FP.BF16.F32.PACK_AB R8, R9, R8 ;  /* 0x000000080908723e */ /* 0x000fe400000010ff */
        /* <DEDUP_REMOVED lines=14> */
[----:B------:R-:W-:Y:S02]  /*7be0*/  UIADD3 UR12, UP0, UPT, UR56, 0x680, URZ ;  /* 0x00000680380c7890 */ /* 0x000fe4000ff1e0ff */
[----:B------:R-:W-:Y:S02]  /*7bf0*/  ULEA UR4, UR55, UR50, 0xc ;  /* 0x0000003237047291 */ /* 0x000fe4000f8e60ff */
[----:B------:R-:W-:Y:S02]  /*7c00*/  UIADD3 UR9, UPT, UPT, UR41, 0x10, URZ ;  /* 0x0000001029097890 */ /* 0x000fe4000fffe0ff */
[----:B------:R-:W-:Y:S02]  /*7c10*/  UIADD3 UR8, UPT, UPT, UR4, 0x300, URZ ;  /* 0x0000030004087890 */ /* 0x000fe4000fffe0ff */
[----:B------:R-:W-:Y:S01]  /*7c20*/  UIADD3.X UR13, UPT, UPT, URZ, UR57, URZ, UP0, !UPT ;  /* 0x00000039ff0d7290 */ /* 0x000fe200087fe4ff */
[----:B------:R-:W-:Y:S01]  /*7c30*/  UMOV UR10, UR42 ;  /* 0x0000002a000a7c82 */ /* 0x000fe20008000000 */
[----:B------:R-:W-:Y:S01]  /*7c40*/  UMOV UR11, UR36 ;  /* 0x00000024000b7c82 */ /* 0x000fe20008000000 */
[----:B------:R-:W-:Y:S02]  /*7c50*/  UIADD3 UR5, UPT, UPT, UR41, 0x30, URZ ;  /* 0x0000003029057890 */ /* 0x000fe4000fffe0ff */
[----:B------:R-:W-:Y:S01]  /*7c60*/  UIADD3 UR4, UPT, UPT, UR4, 0xb00, URZ ;  /* 0x00000b0004047890 */ /* 0x000fe2000fffe0ff */
[----:B------:R-:W-:Y:S03]  /*7c70*/  UMOV UR6, UR42 ;  /* 0x0000002a00067c82 */ /* 0x000fe60008000000 */
[----:B------:R2:W-:Y:S01]  /*7c80*/  UTMASTG.3D [UR8], [UR12] ;  /* 0x000000080c0073b5 */ /* 0x0005e20008010000 */
[----:B------:R-:W-:Y:S04]  /*7c90*/  UMOV UR7, UR36 ;  /* 0x0000002400077c82 */ /* 0x000fe80008000000 */
[----:B------:R2:W-:Y:S02]  /*7ca0*/  UTMASTG.3D [UR4], [UR12] ;  /* 0x000000040c0073b5 */ /* 0x0005e40008010000 */
[----:B--2---:R0:W-:Y:S02]  /*7cb0*/  UTMACMDFLUSH ;  /* 0x00000000000079b7 */ /* 0x0041e40000000000 */
.L_x_139:
[----:B------:R-:W-:Y:S05]  /*7cc0*/  BSYNC.RECONVERGENT B0 ;  /* 0x0000000000007941 */ /* 0x000fea0003800200 */
.L_x_138:
[----:B------:R-:W-:Y:S01]  /*7cd0*/  UIADD3 UR55, UPT, UPT, UR55, 0x1, URZ ;  /* 0x0000000137377890 */ /* 0x000fe2000fffe0ff */
[----:B------:R-:W-:Y:S03]  /*7ce0*/  BSSY.RECONVERGENT B0, `(.L_x_140) ;  /* 0x0000008000007945 */ /* 0x000fe60003800200 */
[----:B------:R-:W-:Y:S04]  /*7cf0*/  UISETP.NE.AND UP0, UPT, UR55, 0x3, UPT ;  /* 0x000000033700788c */ /* 0x000fe8000bf05270 */
[----:B------:R-:W-:Y:S02]  /*7d00*/  UISETP.EQ.XOR UP1, UPT, UR43, 0x3, !UP0 ;  /* 0x000000032b00788c */ /* 0x000fe4000c722a70 */
[----:B------:R-:W-:Y:S02]  /*7d10*/  USEL UR58, UR55, URZ, UP0 ;  /* 0x000000ff373a7287 */ /* 0x000fe40008000000 */
[----:B------:R-:W-:Y:S04]  /*7d20*/  USEL UR4, URZ, 0x1, !UP1 ;  /* 0x00000001ff047887 */ /* 0x000fe8000c800000 */
[----:B------:R-:W-:Y:S01]  /*7d30*/  ULOP3.LUT UR53, UR53, UR4, URZ, 0x3c, !UPT ;  /* 0x0000000435357292 */ /* 0x000fe2000f8e3cff */
[----:B------:R-:W-:Y:S11]  /*7d40*/  @P0 BRA `(.L_x_141) ;  /* 0x0000000000040947 */ /* 0x000ff60003800000 */
[----:B------:R-:W-:Y:S04]  /*7d50*/  DEPBAR.LE SB0, 0x1 ;  /* 0x000080400000791a */ /* 0x000fe80000000000 */
.L_x_141:
[----:B------:R-:W-:Y:S05]  /*7d60*/  BSYNC.RECONVERGENT B0 ;  /* 0x0000000000007941 */ /* 0x000fea0003800200 */
.L_x_140:
[----:B------:R-:W-:Y:S01]  /*7d70*/  BAR.SYNC.DEFER_BLOCKING 0x1, 0x80 ;  /* 0x0042000000007b1d */ /* 0x000fe20000010000 */
[----:B------:R-:W-:Y:S01]  /*7d80*/  UISETP.NE.AND UP0, UPT, UR52, -0x2, UPT ;  /* 0xfffffffe3400788c */ /* 0x000fe2000bf05270 */
[----:B------:R-:W-:Y:S08]  /*7d90*/  IADD3 R49, PT, PT, R49, 0x1, RZ ;  /* 0x0000000131317810 */ /* 0x000ff00007ffe0ff */
[----:B------:R-:W-:Y:S05]  /*7da0*/  BRA.U !UP0, `(.L_x_142) ;  /* 0x0000000108287547 */ /* 0x000fea000b800000 */
[----:B------:R-:W-:Y:S01]  /*7db0*/  ISETP.NE.AND P0, PT, R75, RZ, PT ;  /* 0x000000ff4b00720c */ /* 0x000fe20003f05270 */
[----:B------:R-:W-:Y:S01]  /*7dc0*/  IMAD.U32 R2, RZ, RZ, UR51 ;  /* 0x00000033ff027e24 */ /* 0x000fe2000f8e00ff */
[----:B------:R-:W-:Y:S01]  /*7dd0*/  UIADD3 UR51, UPT, UPT, UR51, 0x1, URZ ;  /* 0x0000000133337890 */ /* 0x000fe2000fffe0ff */
[----:B-1----:R-:W-:Y:S03]  /*7de0*/  IMAD.U32 R0, RZ, RZ, UR39 ;  /* 0x00000027ff007e24 */ /* 0x002fe6000f8e00ff */
[----:B------:R-:W-:Y:S04]  /*7df0*/  UISETP.NE.AND UP0, UPT, UR51, 0x3, UPT ;  /* 0x000000033300788c */ /* 0x000fe8000bf05270 */
[----:B------:R-:W-:Y:S03]  /*7e00*/  USEL UR51, UR51, URZ, UP0 ;  /* 0x000000ff33337287 */ /* 0x000fe60008000000 */
[----:B------:R-:W-:Y:S05]  /*7e10*/  @P0 LEA R2, R2, UR50, 0x3 ;  /* 0x0000003202020c11 */ /* 0x000fea000f8e18ff */
[----:B------:R-:W-:Y:S05]  /*7e20*/  @P0 VIADD R2, R2, 0x128 ;  /* 0x0000012802020836 */ /* 0x000fea0000000000 */
[----:B------:R-:W-:Y:S04]  /*7e30*/  @P0 PRMT R0, R0, 0x654, R2 ;  /* 0x0000065400000816 */ /* 0x000fe80000000002 */
[----:B------:R2:W-:Y:S03]  /*7e40*/  @P0 SYNCS.ARRIVE.TRANS64.RED.A1T0 RZ, [R0+URZ], RZ ;  /* 0x000000ff00ff09a7 */ /* 0x0005e600081004ff */
.L_x_142:
[----:B------:R-:W-:Y:S01]  /*7e50*/  ISETP.NE.AND P2, PT, R73, RZ, PT ;  /* 0x000000ff4900720c */ /* 0x000fe20003f45270 */
[----:B------:R-:W-:Y:S01]  /*7e60*/  UIADD3 UR52, UPT, UPT, UR52, 0x2, URZ ;  /* 0x0000000234347890 */ /* 0x000fe2000fffe0ff */
[----:B------:R-:W-:Y:S01]  /*7e70*/  ISETP.NE.AND P0, PT, R74, 0x2, PT ;  /* 0x000000024a00780c */ /* 0x000fe20003f05270 */
[----:B------:R-:W-:Y:S01]  /*7e80*/  IMAD.IADD R4, R29, 0x1, R60 ;  /* 0x000000011d047824 */ /* 0x000fe200078e023c */
[----:B------:R-:W-:Y:S01]  /*7e90*/  ISETP.NE.AND P1, PT, R49, 0x4, PT ;  /* 0x000000043100780c */ /* 0x000fe20003f25270 */
[----:B------:R-:W-:Y:S01]  /*7ea0*/  IMAD.IADD R3, R30, 0x1, R61 ;  /* 0x000000011e037824 */ /* 0x000fe200078e023d */
[----:B------:R-:W-:Y:S02]  /*7eb0*/  SEL R2, RZ, 0x1, P0 ;  /* 0x00000001ff027807 */ /* 0x000fe40000000000 */
[----:B-12---:R-:W-:Y:S02]  /*7ec0*/  SEL R0, RZ, 0x1, P1 ;  /* 0x00000001ff007807 */ /* 0x006fe40000800000 */
[----:B------:R-:W-:Y:S02]  /*7ed0*/  LOP3.LUT R69, R69, R2, RZ, 0x3c, !PT ;  /* 0x0000000245457212 */ /* 0x000fe400078e3cff */
[----:B------:R-:W-:Y:S02]  /*7ee0*/  LOP3.LUT R70, R70, R0, RZ, 0x3c, !PT ;  /* 0x0000000046467212 */ /* 0x000fe400078e3cff */
[----:B------:R-:W-:Y:S02]  /*7ef0*/  @P2 R2UR UR36, R72 ;  /* 0x00000000482422ca */ /* 0x000fe400000e0000 */
[----:B------:R-:W-:Y:S02]  /*7f00*/  SEL R74, R74, RZ, P0 ;  /* 0x000000ff4a4a7207 */ /* 0x000fe40000000000 */
[----:B------:R-:W-:Y:S01]  /*7f10*/  SEL R49, R49, RZ, P1 ;  /* 0x000000ff31317207 */ /* 0x000fe20000800000 */
[----:B------:R-:W-:Y:S10]  /*7f20*/  @P2 BRA `(.L_x_143) ;  /* 0xffffffdc00742947 */ /* 0x000ff4000383ffff */
[----:B------:R-:W1:Y:S01]  /*7f30*/  LDCU.64 UR6, c[0x0][0x888] ;  /* 0x00011100ff0677ac */ /* 0x000e620008000a00 */
[----:B------:R-:W2:Y:S01]  /*7f40*/  LDCU.64 UR4, c[0x0][0x890] ;  /* 0x00011200ff0477ac */ /* 0x000ea20008000a00 */
[----:B-1----:R-:W-:Y:S02]  /*7f50*/  ISETP.NE.U32.AND P2, PT, RZ, UR6, PT ;  /* 0x00000006ff007c0c */ /* 0x002fe4000bf45070 */
[----:B--2---:R-:W-:Y:S02]  /*7f60*/  ISETP.NE.U32.AND P1, PT, RZ, UR4, PT ;  /* 0x00000004ff007c0c */ /* 0x004fe4000bf25070 */
[----:B------:R-:W-:Y:S02]  /*7f70*/  ISETP.NE.AND.EX P2, PT, RZ, UR7, PT, P2 ;  /* 0x00000007ff007c0c */ /* 0x000fe4000bf45320 */
[----:B------:R-:W-:-:S13]  /*7f80*/  ISETP.NE.AND.EX P0, PT, RZ, UR5, PT, P1 ;  /* 0x00000005ff007c0c */ /* 0x000fda000bf05310 */
[----:B------:R-:W-:Y:S05]  /*7f90*/  @P2 BRA P0, `(.L_x_144) ;  /* 0x00000000003c2947 */ /* 0x000fea0000000000 */
[----:B------:R-:W-:-:S13]  /*7fa0*/  ISETP.NE.AND.EX P1, PT, RZ, UR5, PT, P1 ;  /* 0x00000005ff007c0c */ /* 0x000fda000bf25310 */
[----:B------:R-:W-:Y:S05]  /*7fb0*/  @P1 BRA `(.L_x_145) ;  /* 0x00000000000c1947 */ /* 0x000fea0003800000 */
[----:B------:R-:W-:-:S13]  /*7fc0*/  FSETP.NEU.AND P0, PT, R34, RZ, PT ;  /* 0x000000ff2200720b */ /* 0x000fda0003f0d000 */
[----:B------:R-:W-:Y:S05]  /*7fd0*/  @!P0 EXIT ;  /* 0x000000000000894d */ /* 0x000fea0003800000 */
[----:B------:R-:W-:Y:S05]  /*7fe0*/  BRA `(.L_x_144) ;  /* 0x0000000000287947 */ /* 0x000fea0003800000 */
.L_x_145:
[----:B------:R-:W-:Y:S01]  /*7ff0*/  ISETP.NE.AND P0, PT, R76, RZ, PT ;  /* 0x000000ff4c00720c */ /* 0x000fe20003f05270 */
[----:B------:R-:W-:-:S12]  /*8000*/  BSSY.RECONVERGENT B0, `(.L_x_144) ;  /* 0x0000008000007945 */ /* 0x000fd80003800200 */
[----:B------:R-:W-:Y:S05]  /*8010*/  @P0 BRA `(.L_x_146) ;  /* 0x0000000000100947 */ /* 0x000fea0003800000 */
[----:B------:R-:W-:-:S04]  /*8020*/  ISETP.NE.U32.AND P0, PT, RZ, UR6, PT ;  /* 0x00000006ff007c0c */ /* 0x000fc8000bf05070 */
[----:B------:R-:W-:-:S13]  /*8030*/  ISETP.NE.AND.EX P0, PT, RZ, UR7, PT, P0 ;  /* 0x00000007ff007c0c */ /* 0x000fda000bf05300 */
[----:B------:R-:W-:Y:S05]  /*8040*/  @!P0 EXIT ;  /* 0x000000000000894d */ /* 0x000fea0003800000 */
[----:B------:R-:W-:Y:S05]  /*8050*/  BRA `(.L_x_147) ;  /* 0x0000000000087947 */ /* 0x000fea0003800000 */
.L_x_146:
[----:B------:R-:W-:-:S13]  /*8060*/  FSETP.NEU.AND P0, PT, R34, RZ, PT ;  /* 0x000000ff2200720b */ /* 0x000fda0003f0d000 */
[----:B------:R-:W-:Y:S05]  /*8070*/  @!P0 EXIT ;  /* 0x000000000000894d */ /* 0x000fea0003800000 */
.L_x_147:
[----:B------:R-:W-:Y:S05]  /*8080*/  BSYNC.RECONVERGENT B0 ;  /* 0x0000000000007941 */ /* 0x000fea0003800200 */
.L_x_144:
[----:B------:R-:W-:Y:S01]  /*8090*/  ULEA UR4, UR51, UR50, 0x3 ;  /* 0x0000003233047291 */ /* 0x000fe2000f8e18ff */
[----:B------:R-:W-:-:S04]  /*80a0*/  DEPBAR.LE SB0, 0x0 ;  /* 0x000080000000791a */ /* 0x000fc80000000000 */
[----:B------:R-:W-:-:S04]  /*80b0*/  UIADD3 UR4, UPT, UPT, UR4, 0x128, URZ ;  /* 0x0000012804047890 */ /* 0x000fc8000fffe0ff */
[----:B------:R-:W-:-:S09]  /*80c0*/  UPRMT UR4, UR39, 0x654, UR4 ;  /* 0x0000065427047896 */ /* 0x000fd20008000004 */
[----:B------:R-:W-:Y:S01]  /*80d0*/  SYNCS.ARRIVE.TRANS64.RED.A1T0 RZ, [UR4], RZ ;  /* 0x000000ffffff79a7 */ /* 0x000fe20008100404 */
[----:B------:R-:W-:Y:S05]  /*80e0*/  EXIT ;  /* 0x000000000000794d */ /* 0x000fea0003800000 */
.L_x_25:
[----:B--2---:R2:W4:Y:S02]  /*80f0*/  SYNCS.PHASECHK.TRANS64.TRYWAIT P0, [R2+URZ+0x1c0], R5 ;  /* 0x0001c005020075a7 */ /* 0x00452400080011ff */
[----:B----4-:R-:W-:Y:S05]  /*8100*/  @!P0 NANOSLEEP.SYNCS 0x989680 ;  /* 0x009896800000895d */ /* 0x010fea0003900000 */
[----:B------:R-:W4:Y:S02]  /*8110*/  @!P0 SYNCS.PHASECHK.TRANS64 P0, [R2+URZ+0x1c0], R5 ;  /* 0x0001c005020085a7 */ /* 0x000f2400080010ff */
[----:B----4-:R-:W-:Y:S05]  /*8120*/  @!P0 BRA `(.L_x_25) ;  /* 0xfffffffc00f08947 */ /* 0x010fea000383ffff */
[----:B------:R-:W-:Y:S05]  /*8130*/  BRA `(.L_x_148) ;  /* 0xffffff9800207947 */ /* 0x000fea000383ffff */
.L_x_28:
[----:B------:R-:W-:-:S07]  /*8140*/  MOV R2, UR33 ;  /* 0x0000002100027c02 */ /* 0x000fce0008000f00 */
.L_x_149:
[----:B-1----:R1:W2:Y:S02]  /*8150*/  SYNCS.PHASECHK.TRANS64.TRYWAIT P0, [R2+URZ+0x88], R4 ;  /* 0x00008804020075a7 */ /* 0x0022a400080011ff */
[----:B--2---:R-:W-:Y:S05]  /*8160*/  @!P0 NANOSLEEP.SYNCS 0x989680 ;  /* 0x009896800000895d */ /* 0x004fea0003900000 */
[----:B------:R-:W2:Y:S02]  /*8170*/  @!P0 SYNCS.PHASECHK.TRANS64 P0, [R2+URZ+0x88], R4 ;  /* 0x00008804020085a7 */ /* 0x000ea400080010ff */
[----:B--2---:R-:W-:Y:S05]  /*8180*/  @!P0 BRA `(.L_x_149) ;  /* 0xfffffffc00f08947 */ /* 0x004fea000383ffff */
[----:B------:R-:W-:Y:S05]  /*8190*/  BRA `(.L_x_27) ;  /* 0xffffff9800887947 */ /* 0x000fea000383ffff */
.L_x_35:
[----:B-1----:R-:W-:-:S07]  /*81a0*/  MOV R2, UR17 ;  /* 0x0000001100027c02 */ /* 0x002fce0008000f00 */
.L_x_150:
[----:B-1----:R1:W2:Y:S02]  /*81b0*/  SYNCS.PHASECHK.TRANS64.TRYWAIT P0, [R2+URZ+0x88], R4 ;  /* 0x00008804020075a7 */ /* 0x0022a400080011ff */
[----:B--2---:R-:W-:Y:S05]  /*81c0*/  @!P0 NANOSLEEP.SYNCS 0x989680 ;  /* 0x009896800000895d */ /* 0x004fea0003900000 */
[----:B------:R-:W2:Y:S02]  /*81d0*/  @!P0 SYNCS.PHASECHK.TRANS64 P0, [R2+URZ+0x88], R4 ;  /* 0x00008804020085a7 */ /* 0x000ea400080010ff */
[----:B--2---:R-:W-:Y:S05]  /*81e0*/  @!P0 BRA `(.L_x_150) ;  /* 0xfffffffc00f08947 */ /* 0x004fea000383ffff */
[----:B------:R-:W-:Y:S05]  /*81f0*/  BRA `(.L_x_34) ;  /* 0xffffff9c00447947 */ /* 0x000fea000383ffff */
.L_x_40:
[----:B-1----:R1:W2:Y:S02]  /*8200*/  SYNCS.PHASECHK.TRANS64.TRYWAIT P0, [R2+URZ+0x150], R3 ;  /* 0x00015003020075a7 */ /* 0x0022a400080011ff */
[----:B--2---:R-:W-:Y:S05]  /*8210*/  @!P0 NANOSLEEP.SYNCS 0x989680 ;  /* 0x009896800000895d */ /* 0x004fea0003900000 */
[----:B------:R-:W2:Y:S02]  /*8220*/  @!P0 SYNCS.PHASECHK.TRANS64 P0, [R2+URZ+0x150], R3 ;  /* 0x00015003020085a7 */ /* 0x000ea400080010ff */
[----:B--2---:R-:W-:Y:S05]  /*8230*/  @!P0 BRA `(.L_x_40) ;  /* 0xfffffffc00f08947 */ /* 0x004fea000383ffff */
[----:B------:R-:W-:Y:S05]  /*8240*/  BRA `(.L_x_151) ;  /* 0xffffff9c00e87947 */ /* 0x000fea000383ffff */
.L_x_44:
[----:B---3--:R-:W-:-:S07]  /*8250*/  MOV R0, UR5 ;  /* 0x0000000500007c02 */ /* 0x008fce0008000f00 */
.L_x_152:
[----:B-1----:R1:W2:Y:S02]  /*8260*/  SYNCS.PHASECHK.TRANS64.TRYWAIT P0, [R0+URZ], R2 ;  /* 0x00000002000075a7 */ /* 0x0022a400080011ff */
[----:B--2---:R-:W-:Y:S05]  /*8270*/  @!P0 NANOSLEEP.SYNCS 0x989680 ;  /* 0x009896800000895d */ /* 0x004fea0003900000 */
[----:B------:R-:W2:Y:S02]  /*8280*/  @!P0 SYNCS.PHASECHK.TRANS64 P0, [R0+URZ], R2 ;  /* 0x00000002000085a7 */ /* 0x000ea400080010ff */
[----:B--2---:R-:W-:Y:S05]  /*8290*/  @!P0 BRA `(.L_x_152) ;  /* 0xfffffffc00f08947 */ /* 0x004fea000383ffff */
[----:B------:R-:W-:Y:S05]  /*82a0*/  BRA `(.L_x_153) ;  /* 0xffffffa400587947 */ /* 0x000fea000383ffff */
.L_x_45:
[----:B---3--:R-:W-:-:S07]  /*82b0*/  MOV R0, UR5 ;  /* 0x0000000500007c02 */ /* 0x008fce0008000f00 */
.L_x_154:
[----:B-1----:R1:W2:Y:S02]  /*82c0*/  SYNCS.PHASECHK.TRANS64.TRYWAIT P0, [R0+URZ], R3 ;  /* 0x00000003000075a7 */ /* 0x0022a400080011ff */
[----:B--2---:R-:W-:Y:S05]  /*82d0*/  @!P0 NANOSLEEP.SYNCS 0x989680 ;  /* 0x009896800000895d */ /* 0x004fea0003900000 */
[----:B------:R-:W2:Y:S02]  /*82e0*/  @!P0 SYNCS.PHASECHK.TRANS64 P0, [R0+URZ], R3 ;  /* 0x00000003000085a7 */ /* 0x000ea400080010ff */
[----:B--2---:R-:W-:Y:S05]  /*82f0*/  @!P0 BRA `(.L_x_154) ;  /* 0xfffffffc00f08947 */ /* 0x004fea000383ffff */
[----:B------:R-:W-:Y:S05]  /*8300*/  BRA `(.L_x_155) ;  /* 0xffffffa400647947 */ /* 0x000fea000383ffff */
.L_x_46:
[----:B---3--:R-:W-:-:S07]  /*8310*/  MOV R0, UR5 ;  /* 0x0000000500007c02 */ /* 0x008fce0008000f00 */
.L_x_156:
[----:B-1----:R1:W2:Y:S02]  /*8320*/  SYNCS.PHASECHK.TRANS64.TRYWAIT P0, [R0+URZ], R3 ;  /* 0x00000003000075a7 */ /* 0x0022a400080011ff */
[----:B--2---:R-:W-:Y:S05]  /*8330*/  @!P0 NANOSLEEP.SYNCS 0x989680 ;  /* 0x009896800000895d */ /* 0x004fea0003900000 */
[----:B------:R-:W2:Y:S02]  /*8340*/  @!P0 SYNCS.PHASECHK.TRANS64 P0, [R0+URZ], R3 ;  /* 0x00000003000085a7 */ /* 0x000ea400080010ff */
[----:B--2---:R-:W-:Y:S05]  /*8350*/  @!P0 BRA `(.L_x_156) ;  /* 0xfffffffc00f08947 */ /* 0x004fea000383ffff */
[----:B------:R-:W-:Y:S05]  /*8360*/  BRA `(.L_x_157) ;  /* 0xffffffa400707947 */ /* 0x000fea000383ffff */
.L_x_47:
[----:B---3--:R-:W-:-:S07]  /*8370*/  MOV R0, UR5 ;  /* 0x0000000500007c02 */ /* 0x008fce0008000f00 */
.L_x_158:
[----:B-1----:R1:W2:Y:S02]  /*8380*/  SYNCS.PHASECHK.TRANS64.TRYWAIT P0, [R0+URZ], R3 ;  /* 0x00000003000075a7 */ /* 0x0022a400080011ff */
[----:B--2---:R-:W-:Y:S05]  /*8390*/  @!P0 NANOSLEEP.SYNCS 0x989680 ;  /* 0x009896800000895d */ /* 0x004fea0003900000 */
[----:B------:R-:W2:Y:S02]  /*83a0*/  @!P0 SYNCS.PHASECHK.TRANS64 P0, [R0+URZ], R3 ;  /* 0x00000003000085a7 */ /* 0x000ea400080010ff */
[----:B--2---:R-:W-:Y:S05]  /*83b0*/  @!P0 BRA `(.L_x_158) ;  /* 0xfffffffc00f08947 */ /* 0x004fea000383ffff */
[----:B------:R-:W-:Y:S05]  /*83c0*/  BRA `(.L_x_159) ;  /* 0xffffffa4007c7947 */ /* 0x000fea000383ffff */
.L_x_48:
[----:B---3--:R-:W-:-:S07]  /*83d0*/  MOV R0, UR5 ;  /* 0x0000000500007c02 */ /* 0x008fce0008000f00 */
.L_x_160:
[----:B-1----:R1:W2:Y:S02]  /*83e0*/  SYNCS.PHASECHK.TRANS64.TRYWAIT P0, [R0+URZ], R3 ;  /* 0x00000003000075a7 */ /* 0x0022a400080011ff */
[----:B--2---:R-:W-:Y:S05]  /*83f0*/  @!P0 NANOSLEEP.SYNCS 0x989680 ;  /* 0x009896800000895d */ /* 0x004fea0003900000 */
[----:B------:R-:W2:Y:S02]  /*8400*/  @!P0 SYNCS.PHASECHK.TRANS64 P0, [R0+URZ], R3 ;  /* 0x00000003000085a7 */ /* 0x000ea400080010ff */
[----:B--2---:R-:W-:Y:S05]  /*8410*/  @!P0 BRA `(.L_x_160) ;  /* 0xfffffffc00f08947 */ /* 0x004fea000383ffff */
[----:B------:R-:W-:Y:S05]  /*8420*/  BRA `(.L_x_161) ;  /* 0xffffffa400887947 */ /* 0x000fea000383ffff */
.L_x_49:
[----:B---3--:R-:W-:-:S07]  /*8430*/  MOV R0, UR5 ;  /* 0x0000000500007c02 */ /* 0x008fce0008000f00 */
.L_x_162:
[----:B-1----:R1:W2:Y:S02]  /*8440*/  SYNCS.PHASECHK.TRANS64.TRYWAIT P0, [R0+URZ], R3 ;  /* 0x00000003000075a7 */ /* 0x0022a400080011ff */
[----:B--2---:R-:W-:Y:S05]  /*8450*/  @!P0 NANOSLEEP.SYNCS 0x989680 ;  /* 0x009896800000895d */ /* 0x004fea0003900000 */
[----:B------:R-:W2:Y:S02]  /*8460*/  @!P0 SYNCS.PHASECHK.TRANS64 P0, [R0+URZ], R3 ;  /* 0x00000003000085a7 */ /* 0x000ea400080010ff */
[----:B--2---:R-:W-:Y:S05]  /*8470*/  @!P0 BRA `(.L_x_162) ;  /* 0xfffffffc00f08947 */ /* 0x004fea000383ffff */
[----:B------:R-:W-:Y:S05]  /*8480*/  BRA `(.L_x_163) ;  /* 0xffffffa400947947 */ /* 0x000fea000383ffff */
.L_x_50:
[----:B---3--:R-:W-:-:S07]  /*8490*/  MOV R0, UR5 ;  /* 0x0000000500007c02 */ /* 0x008fce0008000f00 */
.L_x_164:
[----:B-1----:R1:W2:Y:S02]  /*84a0*/  SYNCS.PHASECHK.TRANS64.TRYWAIT P0, [R0+URZ], R3 ;  /* 0x00000003000075a7 */ /* 0x0022a400080011ff */
[----:B--2---:R-:W-:Y:S05]  /*84b0*/  @!P0 NANOSLEEP.SYNCS 0x989680 ;  /* 0x009896800000895d */ /* 0x004fea0003900000 */
[----:B------:R-:W2:Y:S02]  /*84c0*/  @!P0 SYNCS.PHASECHK.TRANS64 P0, [R0+URZ], R3 ;  /* 0x00000003000085a7 */ /* 0x000ea400080010ff */
[----:B--2---:R-:W-:Y:S05]  /*84d0*/  @!P0 BRA `(.L_x_164) ;  /* 0xfffffffc00f08947 */ /* 0x004fea000383ffff */
[----:B------:R-:W-:Y:S05]  /*84e0*/  BRA `(.L_x_165) ;  /* 0xffffffa400a07947 */ /* 0x000fea000383ffff */
.L_x_51:
[----:B---3--:R-:W-:-:S07]  /*84f0*/  MOV R0, UR5 ;  /* 0x0000000500007c02 */ /* 0x008fce0008000f00 */
.L_x_166:
[----:B-1----:R1:W2:Y:S02]  /*8500*/  SYNCS.PHASECHK.TRANS64.TRYWAIT P0, [R0+URZ], R3 ;  /* 0x00000003000075a7 */ /* 0x0022a400080011ff */
[----:B--2---:R-:W-:Y:S05]  /*8510*/  @!P0 NANOSLEEP.SYNCS 0x989680 ;  /* 0x009896800000895d */ /* 0x004fea0003900000 */
[----:B------:R-:W2:Y:S02]  /*8520*/  @!P0 SYNCS.PHASECHK.TRANS64 P0, [R0+URZ], R3 ;  /* 0x00000003000085a7 */ /* 0x000ea400080010ff */
[----:B--2---:R-:W-:Y:S05]  /*8530*/  @!P0 BRA `(.L_x_166) ;  /* 0xfffffffc00f08947 */ /* 0x004fea000383ffff */
[----:B------:R-:W-:Y:S05]  /*8540*/  BRA `(.L_x_167) ;  /* 0xffffffa400ac7947 */ /* 0x000fea000383ffff */
.L_x_52:
[----:B---3--:R-:W-:-:S07]  /*8550*/  MOV R0, UR5 ;  /* 0x0000000500007c02 */ /* 0x008fce0008000f00 */
.L_x_168:
[----:B-1----:R1:W2:Y:S02]  /*8560*/  SYNCS.PHASECHK.TRANS64.TRYWAIT P0, [R0+URZ], R3 ;  /* 0x00000003000075a7 */ /* 0x0022a400080011ff */
[----:B--2---:R-:W-:Y:S05]  /*8570*/  @!P0 NANOSLEEP.SYNCS 0x989680 ;  /* 0x009896800000895d */ /* 0x004fea0003900000 */
[----:B------:R-:W2:Y:S02]  /*8580*/  @!P0 SYNCS.PHASECHK.TRANS64 P0, [R0+URZ], R3 ;  /* 0x00000003000085a7 */ /* 0x000ea400080010ff */
[----:B--2---:R-:W-:Y:S05]  /*8590*/  @!P0 BRA `(.L_x_168) ;  /* 0xfffffffc00f08947 */ /* 0x004fea000383ffff */
[----:B------:R-:W-:Y:S05]  /*85a0*/  BRA `(.L_x_169) ;  /* 0xffffffa400b87947 */ /* 0x000fea000383ffff */
.L_x_53:
[----:B---3--:R-:W-:-:S07]  /*85b0*/  MOV R0, UR5 ;  /* 0x0000000500007c02 */ /* 0x008fce0008000f00 */
.L_x_170:
[----:B-1----:R1:W2:Y:S02]  /*85c0*/  SYNCS.PHASECHK.TRANS64.TRYWAIT P0, [R0+URZ], R3 ;  /* 0x00000003000075a7 */ /* 0x0022a400080011ff */
[----:B--2---:R-:W-:Y:S05]  /*85d0*/  @!P0 NANOSLEEP.SYNCS 0x989680 ;  /* 0x009896800000895d */ /* 0x004fea0003900000 */
[----:B------:R-:W2:Y:S02]  /*85e0*/  @!P0 SYNCS.PHASECHK.TRANS64 P0, [R0+URZ], R3 ;  /* 0x00000003000085a7 */ /* 0x000ea400080010ff */
[----:B--2---:R-:W-:Y:S05]  /*85f0*/  @!P0 BRA `(.L_x_170) ;  /* 0xfffffffc00f08947 */ /* 0x004fea000383ffff */
[----:B------:R-:W-:Y:S05]  /*8600*/  BRA `(.L_x_171) ;  /* 0xffffffa400c47947 */ /* 0x000fea000383ffff */
.L_x_54:
[----:B---3--:R-:W-:-:S07]  /*8610*/  MOV R0, UR5 ;  /* 0x0000000500007c02 */ /* 0x008fce0008000f00 */
.L_x_172:
[----:B-1----:R1:W2:Y:S02]  /*8620*/  SYNCS.PHASECHK.TRANS64.TRYWAIT P0, [R0+URZ], R3 ;  /* 0x00000003000075a7 */ /* 0x0022a400080011ff */
[----:B--2---:R-:W-:Y:S05]  /*8630*/  @!P0 NANOSLEEP.SYNCS 0x989680 ;  /* 0x009896800000895d */ /* 0x004fea0003900000 */
[----:B------:R-:W2:Y:S02]  /*8640*/  @!P0 SYNCS.PHASECHK.TRANS64 P0, [R0+URZ], R3 ;  /* 0x00000003000085a7 */ /* 0x000ea400080010ff */
[----:B--2---:R-:W-:Y:S05]  /*8650*/  @!P0 BRA `(.L_x_172) ;  /* 0xfffffffc00f08947 */ /* 0x004fea000383ffff */
[----:B------:R-:W-:Y:S05]  /*8660*/  BRA `(.L_x_173) ;  /* 0xffffffa400d07947 */ /* 0x000fea000383ffff */
.L_x_55:
[----:B---3--:R-:W-:-:S07]  /*8670*/  MOV R0, UR5 ;  /* 0x0000000500007c02 */ /* 0x008fce0008000f00 */
.L_x_174:
[----:B-1----:R1:W2:Y:S02]  /*8680*/  SYNCS.PHASECHK.TRANS64.TRYWAIT P0, [R0+URZ], R3 ;  /* 0x00000003000075a7 */ /* 0x0022a400080011ff */
[----:B--2---:R-:W-:Y:S05]  /*8690*/  @!P0 NANOSLEEP.SYNCS 0x989680 ;  /* 0x009896800000895d */ /* 0x004fea0003900000 */
[----:B------:R-:W2:Y:S02]  /*86a0*/  @!P0 SYNCS.PHASECHK.TRANS64 P0, [R0+URZ], R3 ;  /* 0x00000003000085a7 */ /* 0x000ea400080010ff */
[----:B--2---:R-:W-:Y:S05]  /*86b0*/  @!P0 BRA `(.L_x_174) ;  /* 0xfffffffc00f08947 */ /* 0x004fea000383ffff */
[----:B------:R-:W-:Y:S05]  /*86c0*/  BRA `(.L_x_175) ;  /* 0xffffffa400dc7947 */ /* 0x000fea000383ffff */
.L_x_56:
[----:B---3--:R-:W-:-:S07]  /*86d0*/  MOV R0, UR5 ;  /* 0x0000000500007c02 */ /* 0x008fce0008000f00 */
.L_x_176:
[----:B-1----:R1:W2:Y:S02]  /*86e0*/  SYNCS.PHASECHK.TRANS64.TRYWAIT P0, [R0+URZ], R3 ;  /* 0x00000003000075a7 */ /* 0x0022a400080011ff */
[----:B--2---:R-:W-:Y:S05]  /*86f0*/  @!P0 NANOSLEEP.SYNCS 0x989680 ;  /* 0x009896800000895d */ /* 0x004fea0003900000 */
[----:B------:R-:W2:Y:S02]  /*8700*/  @!P0 SYNCS.PHASECHK.TRANS64 P0, [R0+URZ], R3 ;  /* 0x00000003000085a7 */ /* 0x000ea400080010ff */
[----:B--2---:R-:W-:Y:S05]  /*8710*/  @!P0 BRA `(.L_x_176) ;  /* 0xfffffffc00f08947 */ /* 0x004fea000383ffff */
[----:B------:R-:W-:Y:S05]  /*8720*/  BRA `(.L_x_177) ;  /* 0xffffffa400e87947 */ /* 0x000fea000383ffff */
.L_x_57:
[----:B---3--:R-:W-:-:S07]  /*8730*/  MOV R0, UR5 ;  /* 0x0000000500007c02 */ /* 0x008fce0008000f00 */
.L_x_178:
[----:B-1----:R1:W2:Y:S02]  /*8740*/  SYNCS.PHASECHK.TRANS64.TRYWAIT P0, [R0+URZ], R3 ;  /* 0x00000003000075a7 */ /* 0x0022a400080011ff */
[----:B--2---:R-:W-:Y:S05]  /*8750*/  @!P0 NANOSLEEP.SYNCS 0x989680 ;  /* 0x009896800000895d */ /* 0x004fea0003900000 */
[----:B------:R-:W2:Y:S02]  /*8760*/  @!P0 SYNCS.PHASECHK.TRANS64 P0, [R0+URZ], R3 ;  /* 0x00000003000085a7 */ /* 0x000ea400080010ff */
[----:B--2---:R-:W-:Y:S05]  /*8770*/  @!P0 BRA `(.L_x_178) ;  /* 0xfffffffc00f08947 */ /* 0x004fea000383ffff */
[----:B------:R-:W-:Y:S05]  /*8780*/  BRA `(.L_x_179) ;  /* 0xffffffa400f47947 */ /* 0x000fea000383ffff */
.L_x_58:
[----:B---3--:R-:W-:-:S07]  /*8790*/  MOV R0, UR5 ;  /* 0x0000000500007c02 */ /* 0x008fce0008000f00 */
.L_x_180:
[----:B-1----:R1:W2:Y:S02]  /*87a0*/  SYNCS.PHASECHK.TRANS64.TRYWAIT P0, [R0+URZ], R3 ;  /* 0x00000003000075a7 */ /* 0x0022a400080011ff */
[----:B--2---:R-:W-:Y:S05]  /*87b0*/  @!P0 NANOSLEEP.SYNCS 0x989680 ;  /* 0x009896800000895d */ /* 0x004fea0003900000 */
[----:B------:R-:W2:Y:S02]  /*87c0*/  @!P0 SYNCS.PHASECHK.TRANS64 P0, [R0+URZ], R3 ;  /* 0x00000003000085a7 */ /* 0x000ea400080010ff */
[----:B--2---:R-:W-:Y:S05]  /*87d0*/  @!P0 BRA `(.L_x_180) ;  /* 0xfffffffc00f08947 */ /* 0x004fea000383ffff */
[----:B------:R-:W-:Y:S05]  /*87e0*/  BRA `(.L_x_181) ;  /* 0xffffffa800007947 */ /* 0x000fea000383ffff */
.L_x_59:
[----:B---3--:R-:W-:-:S07]  /*87f0*/  MOV R0, UR5 ;  /* 0x0000000500007c02 */ /* 0x008fce0008000f00 */
.L_x_182:
[----:B-1----:R1:W2:Y:S02]  /*8800*/  SYNCS.PHASECHK.TRANS64.TRYWAIT P0, [R0+URZ], R3 ;  /* 0x00000003000075a7 */ /* 0x0022a400080011ff */
[----:B--2---:R-:W-:Y:S05]  /*8810*/  @!P0 NANOSLEEP.SYNCS 0x989680 ;  /* 0x009896800000895d */ /* 0x004fea0003900000 */
[----:B------:R-:W2:Y:S02]  /*8820*/  @!P0 SYNCS.PHASECHK.TRANS64 P0, [R0+URZ], R3 ;  /* 0x00000003000085a7 */ /* 0x000ea400080010ff */
[----:B--2---:R-:W-:Y:S05]  /*8830*/  @!P0 BRA `(.L_x_182) ;  /* 0xfffffffc00f08947 */ /* 0x004fea000383ffff */
[----:B------:R-:W-:Y:S05]  /*8840*/  BRA `(.L_x_183) ;  /* 0xffffffa8000c7947 */ /* 0x000fea000383ffff */
.L_x_62:
[----:B-1----:R1:W2:Y:S02]  /*8850*/  SYNCS.PHASECHK.TRANS64.TRYWAIT P0, [R0+URZ+0x1b0], R4 ;  /* 0x0001b004000075a7 */ /* 0x0022a400080011ff */
[----:B--2---:R-:W-:Y:S05]  /*8860*/  @!P0 NANOSLEEP.SYNCS 0x989680 ;  /* 0x009896800000895d */ /* 0x004fea0003900000 */
[----:B------:R-:W2:Y:S02]  /*8870*/  @!P0 SYNCS.PHASECHK.TRANS64 P0, [R0+URZ+0x1b0], R4 ;  /* 0x0001b004000085a7 */ /* 0x000ea400080010ff */
[----:B--2---:R-:W-:Y:S05]  /*8880*/  @!P0 BRA `(.L_x_62) ;  /* 0xfffffffc00f08947 */ /* 0x004fea000383ffff */
[----:B------:R-:W-:Y:S05]  /*8890*/  BRA `(.L_x_184) ;  /* 0xffffffa800687947 */ /* 0x000fea000383ffff */
.L_x_63:
[----:B------:R-:W-:-:S07]  /*88a0*/  MOV R0, UR5 ;  /* 0x0000000500007c02 */ /* 0x000fce0008000f00 */
.L_x_185:
[----:B-1----:R1:W2:Y:S02]  /*88b0*/  SYNCS.PHASECHK.TRANS64.TRYWAIT P0, [R0+URZ+0x160], R5 ;  /* 0x00016005000075a7 */ /* 0x0022a400080011ff */
[----:B--2---:R-:W-:Y:S05]  /*88c0*/  @!P0 NANOSLEEP.SYNCS 0x989680 ;  /* 0x009896800000895d */ /* 0x004fea0003900000 */
[----:B------:R-:W2:Y:S02]  /*88d0*/  @!P0 SYNCS.PHASECHK.TRANS64 P0, [R0+URZ+0x160], R5 ;  /* 0x00016005000085a7 */ /* 0x000ea400080010ff */
[----:B--2---:R-:W-:Y:S05]  /*88e0*/  @!P0 BRA `(.L_x_185) ;  /* 0xfffffffc00f08947 */ /* 0x004fea000383ffff */
[----:B------:R-:W-:Y:S05]  /*88f0*/  BRA `(.L_x_186) ;  /* 0xffffffa800787947 */ /* 0x000fea000383ffff */
.L_x_64:
[----:B-1----:R1:W2:Y:S02]  /*8900*/  SYNCS.PHASECHK.TRANS64.TRYWAIT P1, [R0+URZ+0x150], R4 ;  /* 0x00015004000075a7 */ /* 0x0022a400080211ff */
[----:B--2---:R-:W-:Y:S05]  /*8910*/  @!P1 NANOSLEEP.SYNCS 0x989680 ;  /* 0x009896800000995d */ /* 0x004fea0003900000 */
[----:B------:R-:W2:Y:S02]  /*8920*/  @!P1 SYNCS.PHASECHK.TRANS64 P1, [R0+URZ+0x150], R4 ;  /* 0x00015004000095a7 */ /* 0x000ea400080210ff */
[----:B--2---:R-:W-:Y:S05]  /*8930*/  @!P1 BRA `(.L_x_64) ;  /* 0xfffffffc00f09947 */ /* 0x004fea000383ffff */
[----:B------:R-:W-:Y:S05]  /*8940*/  BRA `(.L_x_187) ;  /* 0xffffffa800a87947 */ /* 0x000fea000383ffff */
.L_x_67:
[----:B------:R-:W-:-:S07]  /*8950*/  MOV R0, UR5 ;  /* 0x0000000500007c02 */ /* 0x000fce0008000f00 */
.L_x_188:
[----:B-1----:R1:W2:Y:S02]  /*8960*/  SYNCS.PHASECHK.TRANS64.TRYWAIT P0, [R0+URZ+0x160], R2 ;  /* 0x00016002000075a7 */ /* 0x0022a400080011ff */
[----:B--2---:R-:W-:Y:S05]  /*8970*/  @!P0 NANOSLEEP.SYNCS 0x989680 ;  /* 0x009896800000895d */ /* 0x004fea0003900000 */
[----:B------:R-:W2:Y:S02]  /*8980*/  @!P0 SYNCS.PHASECHK.TRANS64 P0, [R0+URZ+0x160], R2 ;  /* 0x00016002000085a7 */ /* 0x000ea400080010ff */
[----:B--2---:R-:W-:Y:S05]  /*8990*/  @!P0 BRA `(.L_x_188) ;  /* 0xfffffffc00f08947 */ /* 0x004fea000383ffff */
[----:B------:R-:W-:Y:S05]  /*89a0*/  BRA `(.L_x_66) ;  /* 0xffffffa800fc7947 */ /* 0x000fea000383ffff */
.L_x_76:
[----:B-1----:R-:W-:-:S04]  /*89b0*/  MOV R3, UR6 ;  /* 0x0000000600037c02 */ /* 0x002fc80008000f00 */
[----:B------:R1:W2:Y:S03]  /*89c0*/  SYNCS.PHASECHK.TRANS64.TRYWAIT P0, [R3+URZ+0x8], R4 ;  /* 0x00000804030075a7 */ /* 0x0002a600080011ff */
[----:B--2---:R-:W-:Y:S05]  /*89d0*/  @!P0 NANOSLEEP.SYNCS 0x989680 ;  /* 0x009896800000895d */ /* 0x004fea0003900000 */
[----:B------:R-:W2:Y:S02]  /*89e0*/  @!P0 SYNCS.PHASECHK.TRANS64 P0, [R3+URZ+0x8], R4 ;  /* 0x00000804030085a7 */ /* 0x000ea400080010ff */
[----:B--2---:R-:W-:Y:S05]  /*89f0*/  @!P0 BRA `(.L_x_76) ;  /* 0xfffffffc00ec8947 */ /* 0x004fea000383ffff */
[----:B------:R-:W-:Y:S05]  /*8a00*/  BRA `(.L_x_75) ;  /* 0xffffffac00b07947 */ /* 0x000fea000383ffff */
.L_x_78:
[----:B------:R-:W-:Y:S01]  /*8a10*/  BSSY B0, `(.L_x_189) ;  /* 0x0000006000007945 */ /* 0x000fe20003800000 */
[----:B------:R-:W-:-:S07]  /*8a20*/  MOV R15, 0xffffffff ;  /* 0xffffffff000f7802 */ /* 0x000fce0000000f00 */
[----:B-1---5:R-:W-:Y:S05]  /*8a30*/  WARPSYNC.COLLECTIVE R15, `(.L_x_190) ;  /* 0x000000000f0c7348 */ /* 0x022fea0003c00000 */
[----:B------:R-:W-:Y:S02]  /*8a40*/  ELECT P6, UR79, PT ;  /* 0x00000000004f782f */ /* 0x000fe400038c0000 */
[----:B------:R-:W-:Y:S01]  /*8a50*/  MOV R14, UR79 ;  /* 0x0000004f000e7c02 */ /* 0x000fe20008000f00 */
[----:B-1---5:R-:W-:Y:S10]  /*8a60*/  ENDCOLLECTIVE ;  /* 0x000000000000791b */ /* 0x022ff40003800000 */
.L_x_190:
[----:B------:R-:W-:Y:S05]  /*8a70*/  BSYNC B0 ;  /* 0x0000000000007941 */ /* 0x000fea0003800000 */
.L_x_189:
[----:B------:R-:W-:Y:S05]  /*8a80*/  BRA `(.L_x_191) ;  /* 0xffffffac00e07947 */ /* 0x000fea000383ffff */
.L_x_80:
[----:B-1----:R-:W-:-:S04]  /*8a90*/  MOV R0, UR6 ;  /* 0x0000000600007c02 */ /* 0x002fc80008000f00 */
[----:B------:R1:W2:Y:S03]  /*8aa0*/  SYNCS.PHASECHK.TRANS64.TRYWAIT P0, [R0+URZ+0x8], R2 ;  /* 0x00000802000075a7 */ /* 0x0002a600080011ff */
[----:B--2---:R-:W-:Y:S05]  /*8ab0*/  @!P0 NANOSLEEP.SYNCS 0x989680 ;  /* 0x009896800000895d */ /* 0x004fea0003900000 */
[----:B------:R-:W2:Y:S02]  /*8ac0*/  @!P0 SYNCS.PHASECHK.TRANS64 P0, [R0+URZ+0x8], R2 ;  /* 0x00000802000085a7 */ /* 0x000ea400080010ff */
[----:B--2---:R-:W-:Y:S05]  /*8ad0*/  @!P0 BRA `(.L_x_80) ;  /* 0xfffffffc00ec8947 */ /* 0x004fea000383ffff */
[----:B------:R-:W-:Y:S05]  /*8ae0*/  BRA `(.L_x_79) ;  /* 0xffffffac00e47947 */ /* 0x000fea000383ffff */
.L_x_81:
[----:B-1----:R1:W2:Y:S02]  /*8af0*/  SYNCS.PHASECHK.TRANS64.TRYWAIT P0, [R0+URZ+0x150], R4 ;  /* 0x00015004000075a7 */ /* 0x0022a400080011ff */
[----:B--2---:R-:W-:Y:S05]  /*8b00*/  @!P0 NANOSLEEP.SYNCS 0x989680 ;  /* 0x009896800000895d */ /* 0x004fea0003900000 */
[----:B------:R-:W2:Y:S02]  /*8b10*/  @!P0 SYNCS.PHASECHK.TRANS64 P0, [R0+URZ+0x150], R4 ;  /* 0x00015004000085a7 */ /* 0x000ea400080010ff */
[----:B--2---:R-:W-:Y:S05]  /*8b20*/  @!P0 BRA `(.L_x_81) ;  /* 0xfffffffc00f08947 */ /* 0x004fea000383ffff */
[----:B------:R-:W-:Y:S05]  /*8b30*/  BRA `(.L_x_192) ;  /* 0xffffffb000d07947 */ /* 0x000fea000383ffff */
.L_x_83:
[----:B------:R-:W-:-:S07]  /*8b40*/  MOV R0, UR9 ;  /* 0x0000000900007c02 */ /* 0x000fce0008000f00 */
.L_x_193:
[----:B-1----:R1:W2:Y:S02]  /*8b50*/  SYNCS.PHASECHK.TRANS64.TRYWAIT P0, [R0+URZ+0x190], R4 ;  /* 0x00019004000075a7 */ /* 0x0022a400080011ff */
[----:B--2---:R-:W-:Y:S05]  /*8b60*/  @!P0 NANOSLEEP.SYNCS 0x989680 ;  /* 0x009896800000895d */ /* 0x004fea0003900000 */
[----:B------:R-:W2:Y:S02]  /*8b70*/  @!P0 SYNCS.PHASECHK.TRANS64 P0, [R0+URZ+0x190], R4 ;  /* 0x00019004000085a7 */ /* 0x000ea400080010ff */
[----:B--2---:R-:W-:Y:S05]  /*8b80*/  @!P0 BRA `(.L_x_193) ;  /* 0xfffffffc00f08947 */ /* 0x004fea000383ffff */
[----:B------:R-:W-:Y:S05]  /*8b90*/  BRA `(.L_x_194) ;  /* 0xffffffb4001c7947 */ /* 0x000fea000383ffff */
.L_x_86:
[----:B------:R-:W-:Y:S07]  /*8ba0*/  MOV R0, UR8 ;  /* 0x0000000800007c02 */ /* 0x000fee0008000f00 */
.L_x_195:
[----:B-1----:R1:W2:Y:S02]  /*8bb0*/  SYNCS.PHASECHK.TRANS64.TRYWAIT P0, [R0+URZ], R4 ;  /* 0x00000004000075a7 */ /* 0x0022a400080011ff */
[----:B--2---:R-:W-:Y:S05]  /*8bc0*/  @!P0 NANOSLEEP.SYNCS 0x989680 ;  /* 0x009896800000895d */ /* 0x004fea0003900000 */
[----:B------:R-:W2:Y:S02]  /*8bd0*/  @!P0 SYNCS.PHASECHK.TRANS64 P0, [R0+URZ], R4 ;  /* 0x00000004000085a7 */ /* 0x000ea400080010ff */
[----:B--2---:R-:W-:Y:S05]  /*8be0*/  @!P0 BRA `(.L_x_195) ;  /* 0xfffffffc00f08947 */ /* 0x004fea000383ffff */
[----:B------:R-:W-:Y:S05]  /*8bf0*/  BRA `(.L_x_85) ;  /* 0xffffffb400307947 */ /* 0x000fea000383ffff */
.L_x_90:
[----:B-1----:R-:W-:-:S07]  /*8c00*/  MOV R0, UR8 ;  /* 0x0000000800007c02 */ /* 0x002fce0008000f00 */
.L_x_196:
[----:B-1----:R1:W2:Y:S02]  /*8c10*/  SYNCS.PHASECHK.TRANS64.TRYWAIT P0, [R0+URZ], R2 ;  /* 0x00000002000075a7 */ /* 0x0022a400080011ff */
[----:B--2---:R-:W-:Y:S05]  /*8c20*/  @!P0 NANOSLEEP.SYNCS 0x989680 ;  /* 0x009896800000895d */ /* 0x004fea0003900000 */
[----:B------:R-:W2:Y:S02]  /*8c30*/  @!P0 SYNCS.PHASECHK.TRANS64 P0, [R0+URZ], R2 ;  /* 0x00000002000085a7 */ /* 0x000ea400080010ff */
[----:B--2---:R-:W-:Y:S05]  /*8c40*/  @!P0 BRA `(.L_x_196) ;  /* 0xfffffffc00f08947 */ /* 0x004fea000383ffff */
[----:B------:R-:W-:Y:S05]  /*8c50*/  BRA `(.L_x_197) ;  /* 0xffffffb800247947 */ /* 0x000fea000383ffff */
.L_x_91:
[----:B------:R-:W-:-:S07]  /*8c60*/  MOV R0, UR8 ;  /* 0x0000000800007c02 */ /* 0x000fce0008000f00 */
.L_x_198:
[----:B-1----:R1:W2:Y:S02]  /*8c70*/  SYNCS.PHASECHK.TRANS64.TRYWAIT P0, [R0+URZ], R3 ;  /* 0x00000003000075a7 */ /* 0x0022a400080011ff */
[----:B--2---:R-:W-:Y:S05]  /*8c80*/  @!P0 NANOSLEEP.SYNCS 0x989680 ;  /* 0x009896800000895d */ /* 0x004fea0003900000 */
[----:B------:R-:W2:Y:S02]  /*8c90*/  @!P0 SYNCS.PHASECHK.TRANS64 P0, [R0+URZ], R3 ;  /* 0x00000003000085a7 */ /* 0x000ea400080010ff */
[----:B--2---:R-:W-:Y:S05]  /*8ca0*/  @!P0 BRA `(.L_x_198) ;  /* 0xfffffffc00f08947 */ /* 0x004fea000383ffff */
[----:B------:R-:W-:Y:S05]  /*8cb0*/  BRA `(.L_x_199) ;  /* 0xffffffb800307947 */ /* 0x000fea000383ffff */
.L_x_92:
[----:B------:R-:W-:-:S07]  /*8cc0*/  MOV R0, UR8 ;  /* 0x0000000800007c02 */ /* 0x000fce0008000f00 */
.L_x_200:
[----:B-1----:R1:W2:Y:S02]  /*8cd0*/  SYNCS.PHASECHK.TRANS64.TRYWAIT P0, [R0+URZ], R3 ;  /* 0x00000003000075a7 */ /* 0x0022a400080011ff */
[----:B--2---:R-:W-:Y:S05]  /*8ce0*/  @!P0 NANOSLEEP.SYNCS 0x989680 ;  /* 0x009896800000895d */ /* 0x004fea0003900000 */
[----:B------:R-:W2:Y:S02]  /*8cf0*/  @!P0 SYNCS.PHASECHK.TRANS64 P0, [R0+URZ], R3 ;  /* 0x00000003000085a7 */ /* 0x000ea400080010ff */
[----:B--2---:R-:W-:Y:S05]  /*8d00*/  @!P0 BRA `(.L_x_200) ;  /* 0xfffffffc00f08947 */ /* 0x004fea000383ffff */
[----:B------:R-:W-:Y:S05]  /*8d10*/  BRA `(.L_x_201) ;  /* 0xffffffb8003c7947 */ /* 0x000fea000383ffff */
.L_x_95:
[----:B------:R-:W-:-:S07]  /*8d20*/  MOV R0, UR7 ;  /* 0x0000000700007c02 */ /* 0x000fce0008000f00 */
.L_x_202:
[----:B-1----:R1:W2:Y:S02]  /*8d30*/  SYNCS.PHASECHK.TRANS64.TRYWAIT P1, [R0+URZ+0x1d0], R2 ;  /* 0x0001d002000075a7 */ /* 0x0022a400080211ff */
[----:B--2---:R-:W-:Y:S05]  /*8d40*/  @!P1 NANOSLEEP.SYNCS 0x989680 ;  /* 0x009896800000995d */ /* 0x004fea0003900000 */
[----:B------:R-:W2:Y:S02]  /*8d50*/  @!P1 SYNCS.PHASECHK.TRANS64 P1, [R0+URZ+0x1d0], R2 ;  /* 0x0001d002000095a7 */ /* 0x000ea400080210ff */
[----:B--2---:R-:W-:Y:S05]  /*8d60*/  @!P1 BRA `(.L_x_202) ;  /* 0xfffffffc00f09947 */ /* 0x004fea000383ffff */
[----:B------:R-:W-:Y:S05]  /*8d70*/  BRA `(.L_x_203) ;  /* 0xffffffb800887947 */ /* 0x000fea000383ffff */
.L_x_100:
[----:B--2---:R2:W4:Y:S02]  /*8d80*/  SYNCS.PHASECHK.TRANS64.TRYWAIT P0, [R0+URZ+0x150], R2 ;  /* 0x00015002000075a7 */ /* 0x00452400080011ff */
[----:B----4-:R-:W-:Y:S05]  /*8d90*/  @!P0 NANOSLEEP.SYNCS 0x989680 ;  /* 0x009896800000895d */ /* 0x010fea0003900000 */
[----:B------:R-:W4:Y:S02]  /*8da0*/  @!P0 SYNCS.PHASECHK.TRANS64 P0, [R0+URZ+0x150], R2 ;  /* 0x00015002000085a7 */ /* 0x000f2400080010ff */
[----:B----4-:R-:W-:Y:S05]  /*8db0*/  @!P0 BRA `(.L_x_100) ;  /* 0xfffffffc00f08947 */ /* 0x010fea000383ffff */
[----:B------:R-:W-:Y:S05]  /*8dc0*/  BRA `(.L_x_204) ;  /* 0xffffffbc00887947 */ /* 0x000fea000383ffff */
.L_x_103:
[----:B------:R-:W-:Y:S07]  /*8dd0*/  MOV R0, UR6 ;  /* 0x0000000600007c02 */ /* 0x000fee0008000f00 */
.L_x_205:
[----:B--2---:R2:W4:Y:S02]  /*8de0*/  SYNCS.PHASECHK.TRANS64.TRYWAIT P0, [R0+URZ+0x148], R2 ;  /* 0x00014802000075a7 */ /* 0x00452400080011ff */
[----:B----4-:R-:W-:Y:S05]  /*8df0*/  @!P0 NANOSLEEP.SYNCS 0x989680 ;  /* 0x009896800000895d */ /* 0x010fea0003900000 */
[----:B------:R-:W4:Y:S02]  /*8e00*/  @!P0 SYNCS.PHASECHK.TRANS64 P0, [R0+URZ+0x148], R2 ;  /* 0x00014802000085a7 */ /* 0x000f2400080010ff */
[----:B----4-:R-:W-:Y:S05]  /*8e10*/  @!P0 BRA `(.L_x_205) ;  /* 0xfffffffc00f08947 */ /* 0x010fea000383ffff */
[----:B------:R-:W-:Y:S05]  /*8e20*/  BRA `(.L_x_102) ;  /* 0xffffffc000687947 */ /* 0x000fea000383ffff */
.L_x_106:
[----:B------:R-:W-:Y:S07]  /*8e30*/  MOV R0, UR15 ;  /* 0x0000000f00007c02 */ /* 0x000fee0008000f00 */
.L_x_206:
[----:B-1----:R1:W2:Y:S02]  /*8e40*/  SYNCS.PHASECHK.TRANS64.TRYWAIT P0, [R0+URZ+0x128], R4 ;  /* 0x00012804000075a7 */ /* 0x0022a400080011ff */
[----:B--2---:R-:W-:Y:S05]  /*8e50*/  @!P0 NANOSLEEP.SYNCS 0x989680 ;  /* 0x009896800000895d */ /* 0x004fea0003900000 */
[----:B------:R-:W2:Y:S02]  /*8e60*/  @!P0 SYNCS.PHASECHK.TRANS64 P0, [R0+URZ+0x128], R4 ;  /* 0x00012804000085a7 */ /* 0x000ea400080010ff */
[----:B--2---:R-:W-:Y:S05]  /*8e70*/  @!P0 BRA `(.L_x_206) ;  /* 0xfffffffc00f08947 */ /* 0x004fea000383ffff */
[----:B------:R-:W-:Y:S05]  /*8e80*/  BRA `(.L_x_207) ;  /* 0xffffffc000e07947 */ /* 0x000fea000383ffff */
.L_x_107:
[----:B------:R-:W-:Y:S07]  /*8e90*/  MOV R0, UR13 ;  /* 0x0000000d00007c02 */ /* 0x000fee0008000f00 */
.L_x_208:
[----:B-1----:R1:W2:Y:S02]  /*8ea0*/  SYNCS.PHASECHK.TRANS64.TRYWAIT P0, [R0+URZ+0x128], R33 ;  /* 0x00012821000075a7 */ /* 0x0022a400080011ff */
[----:B--2---:R-:W-:Y:S05]  /*8eb0*/  @!P0 NANOSLEEP.SYNCS 0x989680 ;  /* 0x009896800000895d */ /* 0x004fea0003900000 */
[----:B------:R-:W2:Y:S02]  /*8ec0*/  @!P0 SYNCS.PHASECHK.TRANS64 P0, [R0+URZ+0x128], R33 ;  /* 0x00012821000085a7 */ /* 0x000ea400080010ff */
[----:B--2---:R-:W-:Y:S05]  /*8ed0*/  @!P0 BRA `(.L_x_208) ;  /* 0xfffffffc00f08947 */ /* 0x004fea000383ffff */
[----:B------:R-:W-:Y:S05]  /*8ee0*/  BRA `(.L_x_209) ;  /* 0xffffffc4009c7947 */ /* 0x000fea000383ffff */
.L_x_109:
[----:B------:R-:W-:-:S07]  /*8ef0*/  MOV R0, UR4 ;  /* 0x0000000400007c02 */ /* 0x000fce0008000f00 */
.L_x_210:
[----:B-1----:R1:W4:Y:S02]  /*8f00*/  SYNCS.PHASECHK.TRANS64.TRYWAIT P0, [R0+URZ], R2 ;  /* 0x00000002000075a7 */ /* 0x00232400080011ff */
[----:B----4-:R-:W-:Y:S05]  /*8f10*/  @!P0 NANOSLEEP.SYNCS 0x989680 ;  /* 0x009896800000895d */ /* 0x010fea0003900000 */
[----:B------:R-:W4:Y:S02]  /*8f20*/  @!P0 SYNCS.PHASECHK.TRANS64 P0, [R0+URZ], R2 ;  /* 0x00000002000085a7 */ /* 0x000f2400080010ff */
[----:B----4-:R-:W-:Y:S05]  /*8f30*/  @!P0 BRA `(.L_x_210) ;  /* 0xfffffffc00f08947 */ /* 0x010fea000383ffff */
[----:B------:R-:W-:Y:S05]  /*8f40*/  BRA `(.L_x_211) ;  /* 0xffffffc800447947 */ /* 0x000fea000383ffff */
.L_x_110:
[----:B------:R-:W-:-:S07]  /*8f50*/  MOV R0, UR4 ;  /* 0x0000000400007c02 */ /* 0x000fce0008000f00 */
.L_x_212:
[----:B-1----:R1:W4:Y:S02]  /*8f60*/  SYNCS.PHASECHK.TRANS64.TRYWAIT P0, [R0+URZ], R2 ;  /* 0x00000002000075a7 */ /* 0x00232400080011ff */
[----:B----4-:R-:W-:Y:S05]  /*8f70*/  @!P0 NANOSLEEP.SYNCS 0x989680 ;  /* 0x009896800000895d */ /* 0x010fea0003900000 */
[----:B------:R-:W4:Y:S02]  /*8f80*/  @!P0 SYNCS.PHASECHK.TRANS64 P0, [R0+URZ], R2 ;  /* 0x00000002000085a7 */ /* 0x000f2400080010ff */
[----:B----4-:R-:W-:Y:S05]  /*8f90*/  @!P0 BRA `(.L_x_212) ;  /* 0xfffffffc00f08947 */ /* 0x010fea000383ffff */
[----:B------:R-:W-:Y:S05]  /*8fa0*/  BRA `(.L_x_213) ;  /* 0xffffffc800507947 */ /* 0x000fea000383ffff */
.L_x_112:
[----:B--2---:R2:W3:Y:S02]  /*8fb0*/  SYNCS.PHASECHK.TRANS64.TRYWAIT P0, [R0+URZ+0x150], R2 ;  /* 0x00015002000075a7 */ /* 0x0044e400080011ff */
[----:B---3--:R-:W-:Y:S05]  /*8fc0*/  @!P0 NANOSLEEP.SYNCS 0x989680 ;  /* 0x009896800000895d */ /* 0x008fea0003900000 */
[----:B------:R-:W3:Y:S02]  /*8fd0*/  @!P0 SYNCS.PHASECHK.TRANS64 P0, [R0+URZ+0x150], R2 ;  /* 0x00015002000085a7 */ /* 0x000ee400080010ff */
[----:B---3--:R-:W-:Y:S05]  /*8fe0*/  @!P0 BRA `(.L_x_112) ;  /* 0xfffffffc00f08947 */ /* 0x008fea000383ffff */
[----:B------:R-:W-:Y:S05]  /*8ff0*/  BRA `(.L_x_214) ;  /* 0xffffffcc00547947 */ /* 0x000fea000383ffff */
.L_x_123:
[----:B-1----:R1:W2:Y:S02]  /*9000*/  SYNCS.PHASECHK.TRANS64.TRYWAIT P1, [R6+URZ+0x110], R3 ;  /* 0x00011003060075a7 */ /* 0x0022a400080211ff */
[----:B--2---:R-:W-:Y:S05]  /*9010*/  @!P1 NANOSLEEP.SYNCS 0x989680 ;  /* 0x009896800000995d */ /* 0x004fea0003900000 */
[----:B------:R-:W2:Y:S02]  /*9020*/  @!P1 SYNCS.PHASECHK.TRANS64 P1, [R6+URZ+0x110], R3 ;  /* 0x00011003060095a7 */ /* 0x000ea400080210ff */
[----:B--2---:R-:W-:Y:S05]  /*9030*/  @!P1 BRA `(.L_x_123) ;  /* 0xfffffffc00f09947 */ /* 0x004fea000383ffff */
[----:B------:R-:W-:Y:S05]  /*9040*/  BRA `(.L_x_122) ;  /* 0xffffffd800c07947 */ /* 0x000fea000383ffff */
.L_x_125:
[----:B-1----:R1:W4:Y:S02]  /*9050*/  SYNCS.PHASECHK.TRANS64.TRYWAIT P0, [R77+URZ+0x170], R0 ;  /* 0x000170004d0075a7 */ /* 0x00232400080011ff */
[----:B----4-:R-:W-:Y:S05]  /*9060*/  @!P0 NANOSLEEP.SYNCS 0x989680 ;  /* 0x009896800000895d */ /* 0x010fea0003900000 */
[----:B------:R-:W4:Y:S02]  /*9070*/  @!P0 SYNCS.PHASECHK.TRANS64 P0, [R77+URZ+0x170], R0 ;  /* 0x000170004d0085a7 */ /* 0x000f2400080010ff */
[----:B----4-:R-:W-:Y:S05]  /*9080*/  @!P0 BRA `(.L_x_125) ;  /* 0xfffffffc00f08947 */ /* 0x010fea000383ffff */
[----:B------:R-:W-:Y:S05]  /*9090*/  BRA `(.L_x_124) ;  /* 0xffffffd800f07947 */ /* 0x000fea000383ffff */
.L_x_136:
[----:B-1----:R1:W2:Y:S02]  /*90a0*/  SYNCS.PHASECHK.TRANS64.TRYWAIT P0, [R3+URZ+0x110], R79 ;  /* 0x0001104f030075a7 */ /* 0x0022a400080011ff */
[----:B--2---:R-:W-:Y:S05]  /*90b0*/  @!P0 NANOSLEEP.SYNCS 0x989680 ;  /* 0x009896800000895d */ /* 0x004fea0003900000 */
[----:B------:R-:W2:Y:S02]  /*90c0*/  @!P0 SYNCS.PHASECHK.TRANS64 P0, [R3+URZ+0x110], R79 ;  /* 0x0001104f030085a7 */ /* 0x000ea400080010ff */
[----:B--2---:R-:W-:Y:S05]  /*90d0*/  @!P0 BRA `(.L_x_136) ;  /* 0xfffffffc00f08947 */ /* 0x004fea000383ffff */
[----:B------:R-:W-:Y:S05]  /*90e0*/  BRA `(.L_x_135) ;  /* 0xffffffe400147947 */ /* 0x000fea000383ffff */
        .weak           $__internal_0_$__cuda_sm10x_tcgen05_guardrail_trap_col_being_dealloced_not_returned_by_alloc
        .type           $__internal_0_$__cuda_sm10x_tcgen05_guardrail_trap_col_being_dealloced_not_returned_by_alloc,@function
        .size           $__internal_0_$__cuda_sm10x_tcgen05_guardrail_trap_col_being_dealloced_not_returned_by_alloc,($__internal_1_$__cuda_sm10x_tcgen05_guardrail_trap_phase_invalid_during_alloc - $__internal_0_$__cuda_sm10x_tcgen05_guardrail_trap_col_being_dealloced_not_returned_by_alloc)
$__internal_0_$__cuda_sm10x_tcgen05_guardrail_trap_col_being_dealloced_not_returned_by_alloc:
[----:B------:R-:W-:Y:S05]  /*90f0*/  BPT.TRAP 0x1 ;  /* 0x000000040000795c */ /* 0x000fea0000300000 */
[----:B------:R-:W-:-:S04]  /*9100*/  HFMA2 R3, -RZ, RZ, 0, 0 ;  /* 0x00000000ff037431 */ /* 0x000fc800000001ff */
[----:B------:R-:W-:Y:S05]  /*9110*/  RET.REL.NODEC R2 `(_ZN7cutlass13device_kernelINS_4gemm6kernel13GemmUniversalIN4cute5tupleIJiiiiEEENS1_10collective13CollectiveMmaINS1_35MainloopSm100TmaUmmaWarpSpecializedILi17ELi2ELi4ENS5_IJNS4_1CILi2EEENSA_ILi1EEESC_EEEEENS5_IJNSA_ILi128EEENSA_ILi64EEESG_EEENS_10bfloat16_tENS5_IJlSC_lEEESI_SJ_NS4_8TiledMMAINS4_8MMA_AtomIJNS4_26SM100_MMA_F16BF16_2x1SM_SSISI_SI_fLi128ELi64ELNS4_4UMMA5MajorE0ELSO_0ELNSN_7ScaleInE0ELSP_0EEEEEENS4_6LayoutINS5_IJSC_SC_SC_EEENS5_IJNSA_ILi0EEESU_SU_EEEEENS5_IJNS4_10UnderscoreESX_SX_EEEEENS4_18SM100_TMA_2SM_LOADENS4_14ComposedLayoutINS4_7SwizzleILi3ELi4ELi3EEENS4_18smem_ptr_flag_bitsILi16EEENSS_INS5_IJNSA_ILi8EEESG_EEENS5_IJSG_SC_EEEEEEEvNS4_8identityES10_S1A_vS1B_EENS_8epilogue10collective18CollectiveEpilogueINS1D_23Sm100TmaWarpSpecializedILi3ELi2ELi16ELb1ELb0EEEJNS5_IJSG_SG_SG_EEENS5_IJNSS_ISG_SC_EENSS_INS5_IJNSA_ILi16EEESB_EEENS5_IJSC_NSA_ILi32EEEEEEEEEEESI_SJ_SI_SJ_NS1D_6fusion15FusionCallbacksIS1H_NS1Q_17LinCombPerRowBiasISI_fSI_SI_fLi8ELNS_15FloatRoundStyleE2EEES1I_S1P_JEEENS4_5SM1004TMEM4LOAD26SM100_TMEM_LOAD_32dp32b16xENS4_13SM90_TMA_LOADENS11_INS12_ILi1ELi4ELi3EEES15_NSS_INS5_IJS16_S1K_EEENS5_IJS1K_SC_EEEEEEENS4_39AutoVectorizingCopyWithAssumedAlignmentILi128EEENS4_14SM90_TMA_STOREES25_S27_S27_EEEvvEEEEvNT_6ParamsE) ;  /* 0xffffff6c02b87950 */ /* 0x000fea0003c3ffff */
        .weak           $__internal_1_$__cuda_sm10x_tcgen05_guardrail_trap_phase_invalid_during_alloc
        .type           $__internal_1_$__cuda_sm10x_tcgen05_guardrail_trap_phase_invalid_during_alloc,@function
        .size           $__internal_1_$__cuda_sm10x_tcgen05_guardrail_trap_phase_invalid_during_alloc,($__internal_2_$__cuda_sm10x_tcgen05_guardrail_trap_unallocated_columns_being_dealloced - $__internal_1_$__cuda_sm10x_tcgen05_guardrail_trap_phase_invalid_during_alloc)
$__internal_1_$__cuda_sm10x_tcgen05_guardrail_trap_phase_invalid_during_alloc:
[----:B------:R-:W-:Y:S05]  /*9120*/  BPT.TRAP 0x1 ;  /* 0x000000040000795c */ /* 0x000fea0000300000 */
[----:B------:R-:W-:-:S04]  /*9130*/  MOV R3, 0x0 ;  /* 0x0000000000037802 */ /* 0x000fc80000000f00 */
[----:B------:R-:W-:Y:S05]  /*9140*/  RET.REL.NODEC R2 `(_ZN7cutlass13device_kernelINS_4gemm6kernel13GemmUniversalIN4cute5tupleIJiiiiEEENS1_10collective13CollectiveMmaINS1_35MainloopSm100TmaUmmaWarpSpecializedILi17ELi2ELi4ENS5_IJNS4_1CILi2EEENSA_ILi1EEESC_EEEEENS5_IJNSA_ILi128EEENSA_ILi64EEESG_EEENS_10bfloat16_tENS5_IJlSC_lEEESI_SJ_NS4_8TiledMMAINS4_8MMA_AtomIJNS4_26SM100_MMA_F16BF16_2x1SM_SSISI_SI_fLi128ELi64ELNS4_4UMMA5MajorE0ELSO_0ELNSN_7ScaleInE0ELSP_0EEEEEENS4_6LayoutINS5_IJSC_SC_SC_EEENS5_IJNSA_ILi0EEESU_SU_EEEEENS5_IJNS4_10UnderscoreESX_SX_EEEEENS4_18SM100_TMA_2SM_LOADENS4_14ComposedLayoutINS4_7SwizzleILi3ELi4ELi3EEENS4_18smem_ptr_flag_bitsILi16EEENSS_INS5_IJNSA_ILi8EEESG_EEENS5_IJSG_SC_EEEEEEEvNS4_8identityES10_S1A_vS1B_EENS_8epilogue10collective18CollectiveEpilogueINS1D_23Sm100TmaWarpSpecializedILi3ELi2ELi16ELb1ELb0EEEJNS5_IJSG_SG_SG_EEENS5_IJNSS_ISG_SC_EENSS_INS5_IJNSA_ILi16EEESB_EEENS5_IJSC_NSA_ILi32EEEEEEEEEEESI_SJ_SI_SJ_NS1D_6fusion15FusionCallbacksIS1H_NS1Q_17LinCombPerRowBiasISI_fSI_SI_fLi8ELNS_15FloatRoundStyleE2EEES1I_S1P_JEEENS4_5SM1004TMEM4LOAD26SM100_TMEM_LOAD_32dp32b16xENS4_13SM90_TMA_LOADENS11_INS12_ILi1ELi4ELi3EEES15_NSS_INS5_IJS16_S1K_EEENS5_IJS1K_SC_EEEEEEENS4_39AutoVectorizingCopyWithAssumedAlignmentILi128EEENS4_14SM90_TMA_STOREES25_S27_S27_EEEvvEEEEvNT_6ParamsE) ;  /* 0xffffff6c02ac7950 */ /* 0x000fea0003c3ffff */
        .weak           $__internal_2_$__cuda_sm10x_tcgen05_guardrail_trap_unallocated_columns_being_dealloced
        .type           $__internal_2_$__cuda_sm10x_tcgen05_guardrail_trap_unallocated_columns_being_dealloced,@function
        .size           $__internal_2_$__cuda_sm10x_tcgen05_guardrail_trap_unallocated_columns_being_dealloced,(.L_x_216 - $__internal_2_$__cuda_sm10x_tcgen05_guardrail_trap_unallocated_columns_being_dealloced)
$__internal_2_$__cuda_sm10x_tcgen05_guardrail_trap_unallocated_columns_being_dealloced:
[----:B------:R-:W-:Y:S05]  /*9150*/  BPT.TRAP 0x1 ;  /* 0x000000040000795c */ /* 0x000fea0000300000 */
[----:B------:R-:W-:-:S04]  /*9160*/  HFMA2 R3, -RZ, RZ, 0, 0 ;  /* 0x00000000ff037431 */ /* 0x000fc800000001ff */
[----:B------:R-:W-:Y:S05]  /*9170*/  RET.REL.NODEC R2 `(_ZN7cutlass13device_kernelINS_4gemm6kernel13GemmUniversalIN4cute5tupleIJiiiiEEENS1_10collective13CollectiveMmaINS1_35MainloopSm100TmaUmmaWarpSpecializedILi17ELi2ELi4ENS5_IJNS4_1CILi2EEENSA_ILi1EEESC_EEEEENS5_IJNSA_ILi128EEENSA_ILi64EEESG_EEENS_10bfloat16_tENS5_IJlSC_lEEESI_SJ_NS4_8TiledMMAINS4_8MMA_AtomIJNS4_26SM100_MMA_F16BF16_2x1SM_SSISI_SI_fLi128ELi64ELNS4_4UMMA5MajorE0ELSO_0ELNSN_7ScaleInE0ELSP_0EEEEEENS4_6LayoutINS5_IJSC_SC_SC_EEENS5_IJNSA_ILi0EEESU_SU_EEEEENS5_IJNS4_10UnderscoreESX_SX_EEEEENS4_18SM100_TMA_2SM_LOADENS4_14ComposedLayoutINS4_7SwizzleILi3ELi4ELi3EEENS4_18smem_ptr_flag_bitsILi16EEENSS_INS5_IJNSA_ILi8EEESG_EEENS5_IJSG_SC_EEEEEEEvNS4_8identityES10_S1A_vS1B_EENS_8epilogue10collective18CollectiveEpilogueINS1D_23Sm100TmaWarpSpecializedILi3ELi2ELi16ELb1ELb0EEEJNS5_IJSG_SG_SG_EEENS5_IJNSS_ISG_SC_EENSS_INS5_IJNSA_ILi16EEESB_EEENS5_IJSC_NSA_ILi32EEEEEEEEEEESI_SJ_SI_SJ_NS1D_6fusion15FusionCallbacksIS1H_NS1Q_17LinCombPerRowBiasISI_fSI_SI_fLi8ELNS_15FloatRoundStyleE2EEES1I_S1P_JEEENS4_5SM1004TMEM4LOAD26SM100_TMEM_LOAD_32dp32b16xENS4_13SM90_TMA_LOADENS11_INS12_ILi1ELi4ELi3EEES15_NSS_INS5_IJS16_S1K_EEENS5_IJS1K_SC_EEEEEEENS4_39AutoVectorizingCopyWithAssumedAlignmentILi128EEENS4_14SM90_TMA_STOREES25_S27_S27_EEEvvEEEEvNT_6ParamsE) ;  /* 0xffffff6c02a07950 */ /* 0x000fea0003c3ffff */
.L_x_215:
[----:B------:R-:W-:-:S00]  /*9180*/  BRA `(.L_x_215) ;  /* 0xfffffffc00fc7947 */ /* 0x000fc0000383ffff */
[----:B------:R-:W-:-:S00]  /*9190*/  NOP ;  /* 0x0000000000007918 */ /* 0x000fc00000000000 */
        /* <DEDUP_REMOVED lines=14> */
.L_x_216:


//--------------------- .nv.global.init           --------------------------
	.section	.nv.global.init,"aw",@progbits
.nv.global.init:
	.type		$str$27,@object
	.size		$str$27,($str$28 - $str$27)
$str$27:
        /*0000*/ 	.byte	0x28, 0x61, 0x64, 0x64, 0x72, 0x65, 0x73, 0x73, 0x20, 0x26, 0x20, 0x6d, 0x61, 0x73, 0x6b, 0x29
        /*0010*/ 	.byte	0x20, 0x3d, 0x3d, 0x20, 0x30, 0x00
	.type		$str$28,@object
	.size		$str$28,($str$26 - $str$28)
$str$28:
        /*0016*/ 	.byte	0x2f, 0x74, 0x6d, 0x70, 0x2f, 0x63, 0x75, 0x74, 0x6c, 0x61, 0x73, 0x73, 0x5f, 0x73, 0x77, 0x65
        /*0026*/ 	.byte	0x65, 0x70, 0x5f, 0x73, 0x72, 0x63, 0x2f, 0x69, 0x6e, 0x63, 0x6c, 0x75, 0x64, 0x65, 0x2f, 0x63
        /*0036*/ 	.byte	0x75, 0x74, 0x65, 0x2f, 0x70, 0x6f, 0x69, 0x6e, 0x74, 0x65, 0x72, 0x5f, 0x66, 0x6c, 0x61, 0x67
        /*0046*/ 	.byte	0x67, 0x65, 0x64, 0x2e, 0x68, 0x70, 0x70, 0x00
	.type		$str$26,@object
	.size		$str$26,($str$25 - $str$26)
$str$26:
        /*004e*/ 	.byte	0x2f, 0x74, 0x6d, 0x70, 0x2f, 0x63, 0x75, 0x74, 0x6c, 0x61, 0x73, 0x73, 0x5f, 0x73, 0x77, 0x65
        /*005e*/ 	.byte	0x65, 0x70, 0x5f, 0x73, 0x72, 0x63, 0x2f, 0x69, 0x6e, 0x63, 0x6c, 0x75, 0x64, 0x65, 0x2f, 0x63
        /*006e*/ 	.byte	0x75, 0x74, 0x65, 0x2f, 0x61, 0x74, 0x6f, 0x6d, 0x2f, 0x63, 0x6f, 0x70, 0x79, 0x5f, 0x74, 0x72
        /*007e*/ 	.byte	0x61, 0x69, 0x74, 0x73, 0x5f, 0x73, 0x6d, 0x31, 0x30, 0x30, 0x2e, 0x68, 0x70, 0x70, 0x00
	.type		$str$25,@object
	.size		$str$25,(__unnamed_1 - $str$25)
$str$25:
        /*008d*/ 	.byte	0x28, 0x28, 0x75, 0x69, 0x6e, 0x74, 0x33, 0x32, 0x5f, 0x74, 0x28, 0x74, 0x68, 0x72, 0x65, 0x61
        /*009d*/ 	.byte	0x64, 0x49, 0x64, 0x78, 0x2e, 0x78, 0x29, 0x20, 0x2f, 0x20, 0x33, 0x32, 0x29, 0x20, 0x25, 0x20
        /*00ad*/ 	.byte	0x34, 0x29, 0x20, 0x3d, 0x3d, 0x20, 0x28, 0x28, 0x28, 0x74, 0x6d, 0x65, 0x6d, 0x5f, 0x61, 0x64
        /*00bd*/ 	.byte	0x64, 0x72, 0x20, 0x3e, 0x3e, 0x20, 0x31, 0x36, 0x29, 0x20, 0x2f, 0x20, 0x33, 0x32, 0x29, 0x20
        /*00cd*/ 	.byte	0x25, 0x20, 0x34, 0x29, 0x00
	.type		__unnamed_1,@object
	.size		__unnamed_1,(__unnamed_2 - __unnamed_1)
__unnamed_1:
        /*00d2*/ 	.byte	0x61, 0x75, 0x74, 0x6f, 0x20, 0x63, 0x75, 0x74, 0x65, 0x3a, 0x3a, 0x61, 0x73, 0x5f, 0x70, 0x6f
        /* <DEDUP_REMOVED lines=24> */
        /*0262*/ 	.byte	0x43, 0x3c, 0x32, 0x30, 0x34, 0x38, 0x3e, 0x3e, 0x3e, 0x3e, 0x5d, 0x00
	.type		__unnamed_2,@object
	.size		__unnamed_2,(.L_2 - __unnamed_2)
__unnamed_2:
        /* <DEDUP_REMOVED lines=40> */
        /*04ee*/ 	.byte	0x3a, 0x3a, 0x43, 0x3c, 0x30, 0x3e, 0x3e, 0x3e, 0x3e, 0x5d, 0x00
.L_2:


//--------------------- .nv.shared._ZN7cutlass13device_kernelINS_4gemm6kernel13GemmUniversalIN4cute5tupleIJiiiiEEENS1_10collective13CollectiveMmaINS1_35MainloopSm100TmaUmmaWarpSpecializedILi17ELi2ELi4ENS5_IJNS4_1CILi2EEENSA_ILi1EEESC_EEEEENS5_IJNSA_ILi128EEENSA_ILi64EEESG_EEENS_10bfloat16_tENS5_IJlSC_lEEESI_SJ_NS4_8TiledMMAINS4_8MMA_AtomIJNS4_26SM100_MMA_F16BF16_2x1SM_SSISI_SI_fLi128ELi64ELNS4_4UMMA5MajorE0ELSO_0ELNSN_7ScaleInE0ELSP_0EEEEEENS4_6LayoutINS5_IJSC_SC_SC_EEENS5_IJNSA_ILi0EEESU_SU_EEEEENS5_IJNS4_10UnderscoreESX_SX_EEEEENS4_18SM100_TMA_2SM_LOADENS4_14ComposedLayoutINS4_7SwizzleILi3ELi4ELi3EEENS4_18smem_ptr_flag_bitsILi16EEENSS_INS5_IJNSA_ILi8EEESG_EEENS5_IJSG_SC_EEEEEEEvNS4_8identityES10_S1A_vS1B_EENS_8epilogue10collective18CollectiveEpilogueINS1D_23Sm100TmaWarpSpecializedILi3ELi2ELi16ELb1ELb0EEEJNS5_IJSG_SG_SG_EEENS5_IJNSS_ISG_SC_EENSS_INS5_IJNSA_ILi16EEESB_EEENS5_IJSC_NSA_ILi32EEEEEEEEEEESI_SJ_SI_SJ_NS1D_6fusion15FusionCallbacksIS1H_NS1Q_17LinCombPerRowBiasISI_fSI_SI_fLi8ELNS_15FloatRoundStyleE2EEES1I_S1P_JEEENS4_5SM1004TMEM4LOAD26SM100_TMEM_LOAD_32dp32b16xENS4_13SM90_TMA_LOADENS11_INS12_ILi1ELi4ELi3EEES15_NSS_INS5_IJS16_S1K_EEENS5_IJS1K_SC_EEEEEEENS4_39AutoVectorizingCopyWithAssumedAlignmentILi128EEENS4_14SM90_TMA_STOREES25_S27_S27_EEEvvEEEEvNT_6ParamsE --------------------------
	.section	.nv.shared._ZN7cutlass13device_kernelINS_4gemm6kernel13GemmUniversalIN4cute5tupleIJiiiiEEENS1_10collective13CollectiveMmaINS1_35MainloopSm100TmaUmmaWarpSpecializedILi17ELi2ELi4ENS5_IJNS4_1CILi2EEENSA_ILi1EEESC_EEEEENS5_IJNSA_ILi128EEENSA_ILi64EEESG_EEENS_10bfloat16_tENS5_IJlSC_lEEESI_SJ_NS4_8TiledMMAINS4_8MMA_AtomIJNS4_26SM100_MMA_F16BF16_2x1SM_SSISI_SI_fLi128ELi64ELNS4_4UMMA5MajorE0ELSO_0ELNSN_7ScaleInE0ELSP_0EEEEEENS4_6LayoutINS5_IJSC_SC_SC_EEENS5_IJNSA_ILi0EEESU_SU_EEEEENS5_IJNS4_10UnderscoreESX_SX_EEEEENS4_18SM100_TMA_2SM_LOADENS4_14ComposedLayoutINS4_7SwizzleILi3ELi4ELi3EEENS4_18smem_ptr_flag_bitsILi16EEENSS_INS5_IJNSA_ILi8EEESG_EEENS5_IJSG_SC_EEEEEEEvNS4_8identityES10_S1A_vS1B_EENS_8epilogue10collective18CollectiveEpilogueINS1D_23Sm100TmaWarpSpecializedILi3ELi2ELi16ELb1ELb0EEEJNS5_IJSG_SG_SG_EEENS5_IJNSS_ISG_SC_EENSS_INS5_IJNSA_ILi16EEESB_EEENS5_IJSC_NSA_ILi32EEEEEEEEEEESI_SJ_SI_SJ_NS1D_6fusion15FusionCallbacksIS1H_NS1Q_17LinCombPerRowBiasISI_fSI_SI_fLi8ELNS_15FloatRoundStyleE2EEES1I_S1P_JEEENS4_5SM1004TMEM4LOAD26SM100_TMEM_LOAD_32dp32b16xENS4_13SM90_TMA_LOADENS11_INS12_ILi1ELi4ELi3EEES15_NSS_INS5_IJS16_S1K_EEENS5_IJS1K_SC_EEEEEEENS4_39AutoVectorizingCopyWithAssumedAlignmentILi128EEENS4_14SM90_TMA_STOREES25_S27_S27_EEEvvEEEEvNT_6ParamsE,"aw",@nobits
	.sectionflags	@""
	.align	16
	.zero		1024


//--------------------- .nv.shared.reserved.0     --------------------------
	.section	.nv.shared.reserved.0,"aw",@nobits
	.weak		__nv_reservedSMEM_offset_0_alias
	.size		__nv_reservedSMEM_offset_0_alias, 0, 64
	.other		__nv_reservedSMEM_offset_0_alias,@"STO_CUDA_RESERVED_SHARED STV_DEFAULT"
__nv_reservedSMEM_offset_0_alias:
	.zero		0
.nv.shared.reserved.0:
	.zero		64
	.weak		__nv_reservedSMEM_tcgen05_partition
	.type		__nv_reservedSMEM_tcgen05_partition,@object
	.size		__nv_reservedSMEM_tcgen05_partition,(.L_0 - __nv_reservedSMEM_tcgen05_partition)
__nv_reservedSMEM_tcgen05_partition:
	.zero		32
.L_0:


//--------------------- .nv.global                --------------------------
	.section	.nv.global,"aw",@nobits
.nv.global:
	.type		_ZN39_INTERNAL_7c7e492a_4_k_cu_0fa67979_35504cute1_E,@object
	.size		_ZN39_INTERNAL_7c7e492a_4_k_cu_0fa67979_35504cute1_E,(_ZN39_INTERNAL_7c7e492a_4_k_cu_0fa67979_35504cuda3std3__45__cpo6cbeginE - _ZN39_INTERNAL_7c7e492a_4_k_cu_0fa67979_35504cute1_E)
_ZN39_INTERNAL_7c7e492a_4_k_cu_0fa67979_35504cute1_E:
	.zero		1
	.type		_ZN39_INTERNAL_7c7e492a_4_k_cu_0fa67979_35504cuda3std3__45__cpo6cbeginE,@object
	.size		_ZN39_INTERNAL_7c7e492a_4_k_cu_0fa67979_35504cuda3std3__45__cpo6cbeginE,(_ZN39_INTERNAL_7c7e492a_4_k_cu_0fa67979_35504cuda3std3__48in_placeE - _ZN39_INTERNAL_7c7e492a_4_k_cu_0fa67979_35504cuda3std3__45__cpo6cbeginE)
_ZN39_INTERNAL_7c7e492a_4_k_cu_0fa67979_35504cuda3std3__45__cpo6cbeginE:
	.zero		1
	.type		_ZN39_INTERNAL_7c7e492a_4_k_cu_0fa67979_35504cuda3std3__48in_placeE,@object
	.size		_ZN39_INTERNAL_7c7e492a_4_k_cu_0fa67979_35504cuda3std3__48in_placeE,(_ZN39_INTERNAL_7c7e492a_4_k_cu_0fa67979_35504cuda3std6ranges3__45__cpo9iter_moveE - _ZN39_INTERNAL_7c7e492a_4_k_cu_0fa67979_35504cuda3std3__48in_placeE)
_ZN39_INTERNAL_7c7e492a_4_k_cu_0fa67979_35504cuda3std3__48in_placeE:
	.zero		1
	.type		_ZN39_INTERNAL_7c7e492a_4_k_cu_0fa67979_35504cuda3std6ranges3__45__cpo9iter_moveE,@object
	.size		_ZN39_INTERNAL_7c7e492a_4_k_cu_0fa67979_35504cuda3std6ranges3__45__cpo9iter_moveE,(_ZN39_INTERNAL_7c7e492a_4_k_cu_0fa67979_35504cuda3std3__45__cpo5beginE - _ZN39_INTERNAL_7c7e492a_4_k_cu_0fa67979_35504cuda3std6ranges3__45__cpo9iter_moveE)
_ZN39_INTERNAL_7c7e492a_4_k_cu_0fa67979_35504cuda3std6ranges3__45__cpo9iter_moveE:
	.zero		1
	.type		_ZN39_INTERNAL_7c7e492a_4_k_cu_0fa67979_35504cuda3std3__45__cpo5beginE,@object
	.size		_ZN39_INTERNAL_7c7e492a_4_k_cu_0fa67979_35504cuda3std3__45__cpo5beginE,(_ZN39_INTERNAL_7c7e492a_4_k_cu_0fa67979_35504cuda3std3__441_GLOBAL__N__7c7e492a_4_k_cu_0fa67979_35506ignoreE - _ZN39_INTERNAL_7c7e492a_4_k_cu_0fa67979_35504cuda3std3__45__cpo5beginE)
_ZN39_INTERNAL_7c7e492a_4_k_cu_0fa67979_35504cuda3std3__45__cpo5beginE:
	.zero		1
	.type		_ZN39_INTERNAL_7c7e492a_4_k_cu_0fa67979_35504cuda3std3__441_GLOBAL__N__7c7e492a_4_k_cu_0fa67979_35506ignoreE,@object
	.size		_ZN39_INTERNAL_7c7e492a_4_k_cu_0fa67979_35504cuda3std3__441_GLOBAL__N__7c7e492a_4_k_cu_0fa67979_35506ignoreE,(_ZN39_INTERNAL_7c7e492a_4_k_cu_0fa67979_35504cute7productE - _ZN39_INTERNAL_7c7e492a_4_k_cu_0fa67979_35504cuda3std3__441_GLOBAL__N__7c7e492a_4_k_cu_0fa67979_35506ignoreE)
_ZN39_INTERNAL_7c7e492a_4_k_cu_0fa67979_35504cuda3std3__441_GLOBAL__N__7c7e492a_4_k_cu_0fa67979_35506ignoreE:
	.zero		1
	.type		_ZN39_INTERNAL_7c7e492a_4_k_cu_0fa67979_35504cute7productE,@object
	.size		_ZN39_INTERNAL_7c7e492a_4_k_cu_0fa67979_35504cute7productE,(_ZN39_INTERNAL_7c7e492a_4_k_cu_0fa67979_35504cuda3std3__45__cpo3endE - _ZN39_INTERNAL_7c7e492a_4_k_cu_0fa67979_35504cute7productE)
_ZN39_INTERNAL_7c7e492a_4_k_cu_0fa67979_35504cute7productE:
	.zero		1
	.type		_ZN39_INTERNAL_7c7e492a_4_k_cu_0fa67979_35504cuda3std3__45__cpo3endE,@object
	.size		_ZN39_INTERNAL_7c7e492a_4_k_cu_0fa67979_35504cuda3std3__45__cpo3endE,(_ZN39_INTERNAL_7c7e492a_4_k_cu_0fa67979_35504cuda3std3__419piecewise_constructE - _ZN39_INTERNAL_7c7e492a_4_k_cu_0fa67979_35504cuda3std3__45__cpo3endE)
_ZN39_INTERNAL_7c7e492a_4_k_cu_0fa67979_35504cuda3std3__45__cpo3endE:
	.zero		1
	.type		_ZN39_INTERNAL_7c7e492a_4_k_cu_0fa67979_35504cuda3std3__419piecewise_constructE,@object
	.size		_ZN39_INTERNAL_7c7e492a_4_k_cu_0fa67979_35504cuda3std3__419piecewise_constructE,(_ZN39_INTERNAL_7c7e492a_4_k_cu_0fa67979_35504cuda3std3__45__cpo4cendE - _ZN39_INTERNAL_7c7e492a_4_k_cu_0fa67979_35504cuda3std3__419piecewise_constructE)
_ZN39_INTERNAL_7c7e492a_4_k_cu_0fa67979_35504cuda3std3__419piecewise_constructE:
	.zero		1
	.type		_ZN39_INTERNAL_7c7e492a_4_k_cu_0fa67979_35504cuda3std3__45__cpo4cendE,@object
	.size		_ZN39_INTERNAL_7c7e492a_4_k_cu_0fa67979_35504cuda3std3__45__cpo4cendE,(_ZN39_INTERNAL_7c7e492a_4_k_cu_0fa67979_35504cuda3std6ranges3__45__cpo4swapE - _ZN39_INTERNAL_7c7e492a_4_k_cu_0fa67979_35504cuda3std3__45__cpo4cendE)
_ZN39_INTERNAL_7c7e492a_4_k_cu_0fa67979_35504cuda3std3__45__cpo4cendE:
	.zero		1
	.type		_ZN39_INTERNAL_7c7e492a_4_k_cu_0fa67979_35504cuda3std6ranges3__45__cpo4swapE,@object
	.size		_ZN39_INTERNAL_7c7e492a_4_k_cu_0fa67979_35504cuda3std6ranges3__45__cpo4swapE,(.L_10 - _ZN39_INTERNAL_7c7e492a_4_k_cu_0fa67979_35504cuda3std6ranges3__45__cpo4swapE)
_ZN39_INTERNAL_7c7e492a_4_k_cu_0fa67979_35504cuda3std6ranges3__45__cpo4swapE:
	.zero		1
.L_10:


//--------------------- .nv.constant0._ZN7cutlass13device_kernelINS_4gemm6kernel13GemmUniversalIN4cute5tupleIJiiiiEEENS1_10collective13CollectiveMmaINS1_35MainloopSm100TmaUmmaWarpSpecializedILi17ELi2ELi4ENS5_IJNS4_1CILi2EEENSA_ILi1EEESC_EEEEENS5_IJNSA_ILi128EEENSA_ILi64EEESG_EEENS_10bfloat16_tENS5_IJlSC_lEEESI_SJ_NS4_8TiledMMAINS4_8MMA_AtomIJNS4_26SM100_MMA_F16BF16_2x1SM_SSISI_SI_fLi128ELi64ELNS4_4UMMA5MajorE0ELSO_0ELNSN_7ScaleInE0ELSP_0EEEEEENS4_6LayoutINS5_IJSC_SC_SC_EEENS5_IJNSA_ILi0EEESU_SU_EEEEENS5_IJNS4_10UnderscoreESX_SX_EEEEENS4_18SM100_TMA_2SM_LOADENS4_14ComposedLayoutINS4_7SwizzleILi3ELi4ELi3EEENS4_18smem_ptr_flag_bitsILi16EEENSS_INS5_IJNSA_ILi8EEESG_EEENS5_IJSG_SC_EEEEEEEvNS4_8identityES10_S1A_vS1B_EENS_8epilogue10collective18CollectiveEpilogueINS1D_23Sm100TmaWarpSpecializedILi3ELi2ELi16ELb1ELb0EEEJNS5_IJSG_SG_SG_EEENS5_IJNSS_ISG_SC_EENSS_INS5_IJNSA_ILi16EEESB_EEENS5_IJSC_NSA_ILi32EEEEEEEEEEESI_SJ_SI_SJ_NS1D_6fusion15FusionCallbacksIS1H_NS1Q_17LinCombPerRowBiasISI_fSI_SI_fLi8ELNS_15FloatRoundStyleE2EEES1I_S1P_JEEENS4_5SM1004TMEM4LOAD26SM100_TMEM_LOAD_32dp32b16xENS4_13SM90_TMA_LOADENS11_INS12_ILi1ELi4ELi3EEES15_NSS_INS5_IJS16_S1K_EEENS5_IJS1K_SC_EEEEEEENS4_39AutoVectorizingCopyWithAssumedAlignmentILi128EEENS4_14SM90_TMA_STOREES25_S27_S27_EEEvvEEEEvNT_6ParamsE --------------------------
	.section	.nv.constant0._ZN7cutlass13device_kernelINS_4gemm6kernel13GemmUniversalIN4cute5tupleIJiiiiEEENS1_10collective13CollectiveMmaINS1_35MainloopSm100TmaUmmaWarpSpecializedILi17ELi2ELi4ENS5_IJNS4_1CILi2EEENSA_ILi1EEESC_EEEEENS5_IJNSA_ILi128EEENSA_ILi64EEESG_EEENS_10bfloat16_tENS5_IJlSC_lEEESI_SJ_NS4_8TiledMMAINS4_8MMA_AtomIJNS4_26SM100_MMA_F16BF16_2x1SM_SSISI_SI_fLi128ELi64ELNS4_4UMMA5MajorE0ELSO_0ELNSN_7ScaleInE0ELSP_0EEEEEENS4_6LayoutINS5_IJSC_SC_SC_EEENS5_IJNSA_ILi0EEESU_SU_EEEEENS5_IJNS4_10UnderscoreESX_SX_EEEEENS4_18SM100_TMA_2SM_LOADENS4_14ComposedLayoutINS4_7SwizzleILi3ELi4ELi3EEENS4_18smem_ptr_flag_bitsILi16EEENSS_INS5_IJNSA_ILi8EEESG_EEENS5_IJSG_SC_EEEEEEEvNS4_8identityES10_S1A_vS1B_EENS_8epilogue10collective18CollectiveEpilogueINS1D_23Sm100TmaWarpSpecializedILi3ELi2ELi16ELb1ELb0EEEJNS5_IJSG_SG_SG_EEENS5_IJNSS_ISG_SC_EENSS_INS5_IJNSA_ILi16EEESB_EEENS5_IJSC_NSA_ILi32EEEEEEEEEEESI_SJ_SI_SJ_NS1D_6fusion15FusionCallbacksIS1H_NS1Q_17LinCombPerRowBiasISI_fSI_SI_fLi8ELNS_15FloatRoundStyleE2EEES1I_S1P_JEEENS4_5SM1004TMEM4LOAD26SM100_TMEM_LOAD_32dp32b16xENS4_13SM90_TMA_LOADENS11_INS12_ILi1ELi4ELi3EEES15_NSS_INS5_IJS16_S1K_EEENS5_IJS1K_SC_EEEEEEENS4_39AutoVectorizingCopyWithAssumedAlignmentILi128EEENS4_14SM90_TMA_STOREES25_S27_S27_EEEvvEEEEvNT_6ParamsE,"a",@progbits
	.sectionflags	@""
	.align	4
.nv.constant0._ZN7cutlass13device_kernelINS_4gemm6kernel13GemmUniversalIN4cute5tupleIJiiiiEEENS1_10collective13CollectiveMmaINS1_35MainloopSm100TmaUmmaWarpSpecializedILi17ELi2ELi4ENS5_IJNS4_1CILi2EEENSA_ILi1EEESC_EEEEENS5_IJNSA_ILi128EEENSA_ILi64EEESG_EEENS_10bfloat16_tENS5_IJlSC_lEEESI_SJ_NS4_8TiledMMAINS4_8MMA_AtomIJNS4_26SM100_MMA_F16BF16_2x1SM_SSISI_SI_fLi128ELi64ELNS4_4UMMA5MajorE0ELSO_0ELNSN_7ScaleInE0ELSP_0EEEEEENS4_6LayoutINS5_IJSC_SC_SC_EEENS5_IJNSA_ILi0EEESU_SU_EEEEENS5_IJNS4_10UnderscoreESX_SX_EEEEENS4_18SM100_TMA_2SM_LOADENS4_14ComposedLayoutINS4_7SwizzleILi3ELi4ELi3EEENS4_18smem_ptr_flag_bitsILi16EEENSS_INS5_IJNSA_ILi8EEESG_EEENS5_IJSG_SC_EEEEEEEvNS4_8identityES10_S1A_vS1B_EENS_8epilogue10collective18CollectiveEpilogueINS1D_23Sm100TmaWarpSpecializedILi3ELi2ELi16ELb1ELb0EEEJNS5_IJSG_SG_SG_EEENS5_IJNSS_ISG_SC_EENSS_INS5_IJNSA_ILi16EEESB_EEENS5_IJSC_NSA_ILi32EEEEEEEEEEESI_SJ_SI_SJ_NS1D_6fusion15FusionCallbacksIS1H_NS1Q_17LinCombPerRowBiasISI_fSI_SI_fLi8ELNS_15FloatRoundStyleE2EEES1I_S1P_JEEENS4_5SM1004TMEM4LOAD26SM100_TMEM_LOAD_32dp32b16xENS4_13SM90_TMA_LOADENS11_INS12_ILi1ELi4ELi3EEES15_NSS_INS5_IJS16_S1K_EEENS5_IJS1K_SC_EEEEEEENS4_39AutoVectorizingCopyWithAssumedAlignmentILi128EEENS4_14SM90_TMA_STOREES25_S27_S27_EEEvvEEEEvNT_6ParamsE:
	.zero		2944


//--------------------- SYMBOLS --------------------------

	.type		.nv.reservedSmem.offset0,@object
	.size		.nv.reservedSmem.offset0,0x4
	.type		.nv.reservedSmem.cap,@object
	.size		.nv.reservedSmem.cap,0x4
	.type		__assertfail,@function
